	.target	sm_90a

	.elftype	@"ET_EXEC"


//--------------------- .note.nv.tkinfo           --------------------------
	.section	.note.nv.tkinfo,"",@"SHT_NOTE"
	.sectionflags	@"SHF_NOTE_NV_TKINFO"
	.tkinfo
        /*0018*/ 	.word	0x00000002
        /*0030*/ 	.string	""
        /*0030*/ 	.string	"ptxas"
        /*0030*/ 	.string	"Cuda compilation tools, release 13.0, V13.0.88"
        /*0030*/ 	.string	"Build cuda_13.0.r13.0/compiler.36424714_0"
        /*0030*/ 	.string	"-v  -suppress-debug-info  -lineinfo  -arch sm_90a "



//--------------------- .note.nv.cuinfo           --------------------------
	.section	.note.nv.cuinfo,"",@"SHT_NOTE"
	.sectionflags	@"SHF_NOTE_NV_CUINFO"
        /*0018*/ 	.short	0x0002
        /*001a*/ 	.short	0x005a
        /*001c*/ 	.short	0x0082
	.zero		2


//--------------------- .nv.info                  --------------------------
	.section	.nv.info,"",@"SHT_CUDA_INFO"
	.align	4


	//----- nvinfo : EIATTR_REGCOUNT
	.align		4
        /*0000*/ 	.byte	0x04, 0x2f
        /*0002*/ 	.short	(.L_1 - .L_0)
	.align		4
.L_0:
        /*0004*/ 	.word	index@(matmul_kernel)
        /*0008*/ 	.word	0x00000073


	//----- nvinfo : EIATTR_FRAME_SIZE
	.align		4
.L_1:
        /*000c*/ 	.byte	0x04, 0x11
        /*000e*/ 	.short	(.L_3 - .L_2)
	.align		4
.L_2:
        /*0010*/ 	.word	index@(matmul_kernel)
        /*0014*/ 	.word	0x00000000


	//----- nvinfo : EIATTR_MIN_STACK_SIZE
	.align		4
.L_3:
        /*0018*/ 	.byte	0x04, 0x12
        /*001a*/ 	.short	(.L_5 - .L_4)
	.align		4
.L_4:
        /*001c*/ 	.word	index@(matmul_kernel)
        /*0020*/ 	.word	0x00000000
.L_5:


//--------------------- .nv.compat                --------------------------
	.section	.nv.compat,"",@"SHT_CUDA_COMPAT_INFO"
	.align	4
        /*0000*/ 	.byte	0x02, 0x09, 0x01, 0x00, 0x02, 0x02, 0x02, 0x00, 0x02, 0x05, 0x05, 0x00, 0x03, 0x07, 0x01, 0x01
        /*0010*/ 	.byte	0x02, 0x03, 0x00, 0x00, 0x02, 0x06, 0x01, 0x00, 0x04, 0x0b, 0x08, 0x00, 0x00, 0x00, 0x00, 0x00
        /*0020*/ 	.byte	0x00, 0x00, 0x00, 0x00


//--------------------- .nv.info.matmul_kernel    --------------------------
	.section	.nv.info.matmul_kernel,"",@"SHT_CUDA_INFO"
	.sectionflags	@""
	.align	4


	//----- nvinfo : EIATTR_CUDA_API_VERSION
	.align		4
        /*0000*/ 	.byte	0x04, 0x37
        /*0002*/ 	.short	(.L_7 - .L_6)
.L_6:
        /*0004*/ 	.word	0x00000082


	//----- nvinfo : EIATTR_KPARAM_INFO
	.align		4
.L_7:
        /*0008*/ 	.byte	0x04, 0x17
        /*000a*/ 	.short	(.L_9 - .L_8)
.L_8:
        /*000c*/ 	.word	0x00000000
        /*0010*/ 	.short	0x000d
        /*0012*/ 	.short	0x0048
        /*0014*/ 	.byte	0x00, 0xf4, 0x21, 0x00


	//----- nvinfo : EIATTR_KPARAM_INFO
	.align		4
.L_9:
        /*0018*/ 	.byte	0x04, 0x17
        /*001a*/ 	.short	(.L_11 - .L_10)
.L_10:
        /*001c*/ 	.word	0x00000000
        /*0020*/ 	.short	0x000c
        /*0022*/ 	.short	0x0040
        /*0024*/ 	.byte	0x00, 0xf4, 0x21, 0x00


	//----- nvinfo : EIATTR_KPARAM_INFO
	.align		4
.L_11:
        /*0028*/ 	.byte	0x04, 0x17
        /*002a*/ 	.short	(.L_13 - .L_12)
.L_12:
        /*002c*/ 	.word	0x00000000
        /*0030*/ 	.short	0x000b
        /*0032*/ 	.short	0x0038
        /*0034*/ 	.byte	0x00, 0xf0, 0x11, 0x00


	//----- nvinfo : EIATTR_KPARAM_INFO
	.align		4
.L_13:
        /*0038*/ 	.byte	0x04, 0x17
        /*003a*/ 	.short	(.L_15 - .L_14)
.L_14:
        /*003c*/ 	.word	0x00000000
        /*0040*/ 	.short	0x000a
        /*0042*/ 	.short	0x0034
        /*0044*/ 	.byte	0x00, 0xf0, 0x11, 0x00


	//----- nvinfo : EIATTR_KPARAM_INFO
	.align		4
.L_15:
        /*0048*/ 	.byte	0x04, 0x17
        /*004a*/ 	.short	(.L_17 - .L_16)
.L_16:
        /*004c*/ 	.word	0x00000000
        /*0050*/ 	.short	0x0009
        /*0052*/ 	.short	0x0030
        /*0054*/ 	.byte	0x00, 0xf0, 0x11, 0x00


	//----- nvinfo : EIATTR_KPARAM_INFO
	.align		4
.L_17:
        /*0058*/ 	.byte	0x04, 0x17
        /*005a*/ 	.short	(.L_19 - .L_18)
.L_18:
        /*005c*/ 	.word	0x00000000
        /*0060*/ 	.short	0x0008
        /*0062*/ 	.short	0x002c
        /*0064*/ 	.byte	0x00, 0xf0, 0x11, 0x00


	//----- nvinfo : EIATTR_KPARAM_INFO
	.align		4
.L_19:
        /*0068*/ 	.byte	0x04, 0x17
        /*006a*/ 	.short	(.L_21 - .L_20)
.L_20:
        /*006c*/ 	.word	0x00000000
        /*0070*/ 	.short	0x0007
        /*0072*/ 	.short	0x0028
        /*0074*/ 	.byte	0x00, 0xf0, 0x11, 0x00


	//----- nvinfo : EIATTR_KPARAM_INFO
	.align		4
.L_21:
        /*0078*/ 	.byte	0x04, 0x17
        /*007a*/ 	.short	(.L_23 - .L_22)
.L_22:
        /*007c*/ 	.word	0x00000000
        /*0080*/ 	.short	0x0006
        /*0082*/ 	.short	0x0024
        /*0084*/ 	.byte	0x00, 0xf0, 0x11, 0x00


	//----- nvinfo : EIATTR_KPARAM_INFO
	.align		4
.L_23:
        /*0088*/ 	.byte	0x04, 0x17
        /*008a*/ 	.short	(.L_25 - .L_24)
.L_24:
        /*008c*/ 	.word	0x00000000
        /*0090*/ 	.short	0x0005
        /*0092*/ 	.short	0x0020
        /*0094*/ 	.byte	0x00, 0xf0, 0x11, 0x00


	//----- nvinfo : EIATTR_KPARAM_INFO
	.align		4
.L_25:
        /*0098*/ 	.byte	0x04, 0x17
        /*009a*/ 	.short	(.L_27 - .L_26)
.L_26:
        /*009c*/ 	.word	0x00000000
        /*00a0*/ 	.short	0x0004
        /*00a2*/ 	.short	0x001c
        /*00a4*/ 	.byte	0x00, 0xf0, 0x11, 0x00


	//----- nvinfo : EIATTR_KPARAM_INFO
	.align		4
.L_27:
        /*00a8*/ 	.byte	0x04, 0x17
        /*00aa*/ 	.short	(.L_29 - .L_28)
.L_28:
        /*00ac*/ 	.word	0x00000000
        /*00b0*/ 	.short	0x0003
        /*00b2*/ 	.short	0x0018
        /*00b4*/ 	.byte	0x00, 0xf0, 0x11, 0x00


	//----- nvinfo : EIATTR_KPARAM_INFO
	.align		4
.L_29:
        /*00b8*/ 	.byte	0x04, 0x17
        /*00ba*/ 	.short	(.L_31 - .L_30)
.L_30:
        /*00bc*/ 	.word	0x00000000
        /*00c0*/ 	.short	0x0002
        /*00c2*/ 	.short	0x0010
        /*00c4*/ 	.byte	0x00, 0xf4, 0x21, 0x00


	//----- nvinfo : EIATTR_KPARAM_INFO
	.align		4
.L_31:
        /*00c8*/ 	.byte	0x04, 0x17
        /*00ca*/ 	.short	(.L_33 - .L_32)
.L_32:
        /*00cc*/ 	.word	0x00000000
        /*00d0*/ 	.short	0x0001
        /*00d2*/ 	.short	0x0008
        /*00d4*/ 	.byte	0x00, 0xf4, 0x21, 0x00


	//----- nvinfo : EIATTR_KPARAM_INFO
	.align		4
.L_33:
        /*00d8*/ 	.byte	0x04, 0x17
        /*00da*/ 	.short	(.L_35 - .L_34)
.L_34:
        /*00dc*/ 	.word	0x00000000
        /*00e0*/ 	.short	0x0000
        /*00e2*/ 	.short	0x0000
        /*00e4*/ 	.byte	0x00, 0xf4, 0x21, 0x00


	//----- nvinfo : EIATTR_SPARSE_MMA_MASK
	.align		4
.L_35:
        /*00e8*/ 	.byte	0x03, 0x50
        /*00ea*/ 	.short	0x0000


	//----- nvinfo : EIATTR_MAXREG_COUNT
	.align		4
        /*00ec*/ 	.byte	0x03, 0x1b
        /*00ee*/ 	.short	0x00ff


	//----- nvinfo : EIATTR_NUM_BARRIERS
	.align		4
        /*00f0*/ 	.byte	0x02, 0x4c
        /*00f2*/ 	.byte	0x01
	.zero		1


	//----- nvinfo : EIATTR_MERCURY_ISA_VERSION
	.align		4
        /*00f4*/ 	.byte	0x03, 0x5f
        /*00f6*/ 	.short	0x0101


	//----- nvinfo : EIATTR_EXIT_INSTR_OFFSETS
	.align		4
        /*00f8*/ 	.byte	0x04, 0x1c
        /*00fa*/ 	.short	(.L_37 - .L_36)


	//   ....[0]....
.L_36:
        /*00fc*/ 	.word	0x00004b70


	//   ....[1]....
        /*0100*/ 	.word	0x00004b90


	//----- nvinfo : EIATTR_REQNTID
	.align		4
.L_37:
        /*0104*/ 	.byte	0x04, 0x10
        /*0106*/ 	.short	(.L_39 - .L_38)
.L_38:
        /*0108*/ 	.word	0x00000040
        /*010c*/ 	.word	0x00000001
        /*0110*/ 	.word	0x00000001


	//----- nvinfo : EIATTR_CBANK_PARAM_SIZE
	.align		4
.L_39:
        /*0114*/ 	.byte	0x03, 0x19
        /*0116*/ 	.short	0x0050


	//----- nvinfo : EIATTR_PARAM_CBANK
	.align		4
        /*0118*/ 	.byte	0x04, 0x0a
        /*011a*/ 	.short	(.L_41 - .L_40)
	.align		4
.L_40:
        /*011c*/ 	.word	index@(.nv.constant0.matmul_kernel)
        /*0120*/ 	.short	0x0210
        /*0122*/ 	.short	0x0050


	//----- nvinfo : EIATTR_SW_WAR
	.align		4
.L_41:
        /*0124*/ 	.byte	0x04, 0x36
        /*0126*/ 	.short	(.L_43 - .L_42)
.L_42:
        /*0128*/ 	.word	0x00000008
.L_43:


//--------------------- .nv.callgraph             --------------------------
	.section	.nv.callgraph,"",@"SHT_CUDA_CALLGRAPH"
	.align	4
	.sectionentsize	8
	.align		4
        /*0000*/ 	.word	0x00000000
	.align		4
        /*0004*/ 	.word	0xffffffff
	.align		4
        /*0008*/ 	.word	0x00000000
	.align		4
        /*000c*/ 	.word	0xfffffffe
	.align		4
        /*0010*/ 	.word	0x00000000
	.align		4
        /*0014*/ 	.word	0xfffffffd
	.align		4
        /*0018*/ 	.word	0x00000000
	.align		4
        /*001c*/ 	.word	0xfffffffc


//--------------------- .text.matmul_kernel       --------------------------
	.section	.text.matmul_kernel,"ax",@progbits
	.align	128
        .global         matmul_kernel
        .type           matmul_kernel,@function
        .size           matmul_kernel,(.L_x_4 - matmul_kernel)
        .other          matmul_kernel,@"STO_CUDA_ENTRY STV_DEFAULT"
matmul_kernel:
.text.matmul_kernel:
[----:B------:R-:W-:Y:S08]  /*0000*/  LDC R1, c[0x0][0x28] ;  /* 0x00000a00ff017b82 */ /* 0x000ff00000000800 */
[----:B------:R-:W0:Y:S01]  /*0010*/  LDC.64 R20, c[0x0][0x228] ;  /* 0x00008a00ff147b82 */ /* 0x000e220000000a00 */
[----:B------:R-:W1:Y:S01]  /*0020*/  S2R R5, SR_CTAID.X ;  /* 0x0000000000057919 */ /* 0x000e620000002500 */
[----:B------:R-:W-:Y:S01]  /*0030*/  ULDC UR4, c[0x0][0x230] ;  /* 0x00008c0000047ab9 */ /* 0x000fe20000000800 */
[----:B------:R-:W-:Y:S01]  /*0040*/  ULDC UR7, c[0x0][0x230] ;  /* 0x00008c0000077ab9 */ /* 0x000fe20000000800 */
[----:B------:R-:W-:Y:S01]  /*0050*/  UIADD3 UR4, UR4, 0x1f, URZ ;  /* 0x0000001f04047890 */ /* 0x000fe2000fffe03f */
[----:B------:R-:W-:Y:S01]  /*0060*/  IMAD.U32 R67, RZ, RZ, UR7 ;  /* 0x00000007ff437e24 */ /* 0x000fe2000f8e00ff */
[----:B------:R-:W-:Y:S01]  /*0070*/  UMOV UR5, 0x400 ;  /* 0x0000040000057882 */ /* 0x000fe20000000000 */
[----:B------:R-:W-:Y:S01]  /*0080*/  ULDC.64 UR8, c[0x0][0x208] ;  /* 0x0000820000087ab9 */ /* 0x000fe20000000a00 */
[----:B------:R-:W2:Y:S01]  /*0090*/  S2UR UR6, SR_CgaCtaId ;  /* 0x00000000000679c3 */ /* 0x000ea20000008800 */
[----:B------:R-:W-:Y:S01]  /*00a0*/  UISETP.GT.AND UP0, UPT, UR4, 0x1f, UPT ;  /* 0x0000001f0400788c */ /* 0x000fe2000bf04270 */
[----:B0-----:R-:W-:-:S05]  /*00b0*/  VIADD R0, R21, 0x1f ;  /* 0x0000001f15007836 */ /* 0x001fca0000000000 */
[----:B------:R-:W-:Y:S01]  /*00c0*/  SHF.R.S32.HI R3, RZ, 0x1f, R0 ;  /* 0x0000001fff037819 */ /* 0x000fe20000011400 */
[----:B--2---:R-:W-:-:S03]  /*00d0*/  ULEA UR5, UR6, UR5, 0x18 ;  /* 0x0000000506057291 */ /* 0x004fc6000f8ec03f */
[----:B------:R-:W-:Y:S02]  /*00e0*/  LEA.HI R3, R3, R0, RZ, 0x5 ;  /* 0x0000000003037211 */ /* 0x000fe400078f28ff */
[----:B-1----:R-:W-:Y:S02]  /*00f0*/  IABS R8, R5 ;  /* 0x0000000500087213 */ /* 0x002fe40000000000 */
[----:B------:R-:W-:-:S05]  /*0100*/  SHF.R.S32.HI R3, RZ, 0x5, R3 ;  /* 0x00000005ff037819 */ /* 0x000fca0000011403 */
[----:B------:R-:W-:-:S05]  /*0110*/  IMAD.SHL.U32 R4, R3, 0x8, RZ ;  /* 0x0000000803047824 */ /* 0x000fca00078e00ff */
[-C--:B------:R-:W-:Y:S02]  /*0120*/  IABS R7, R4.reuse ;  /* 0x0000000400077213 */ /* 0x080fe40000000000 */
[----:B------:R-:W-:Y:S02]  /*0130*/  IABS R10, R4 ;  /* 0x00000004000a7213 */ /* 0x000fe40000000000 */
[----:B------:R-:W0:Y:S08]  /*0140*/  I2F.RP R0, R7 ;  /* 0x0000000700007306 */ /* 0x000e300000209400 */
[----:B0-----:R-:W0:Y:S02]  /*0150*/  MUFU.RCP R0, R0 ;  /* 0x0000000000007308 */ /* 0x001e240000001000 */
[----:B0-----:R-:W-:-:S02]  /*0160*/  VIADD R2, R0, 0xffffffe ;  /* 0x0ffffffe00027836 */ /* 0x001fc40000000000 */
[----:B------:R-:W-:-:S04]  /*0170*/  IMAD.MOV R0, RZ, RZ, -R10 ;  /* 0x000000ffff007224 */ /* 0x000fc800078e0a0a */
[----:B------:R0:W1:Y:S02]  /*0180*/  F2I.FTZ.U32.TRUNC.NTZ R3, R2 ;  /* 0x0000000200037305 */ /* 0x000064000021f000 */
[----:B0-----:R-:W-:Y:S02]  /*0190*/  IMAD.MOV.U32 R2, RZ, RZ, RZ ;  /* 0x000000ffff027224 */ /* 0x001fe400078e00ff */
[----:B-1----:R-:W-:-:S04]  /*01a0*/  IMAD.MOV R6, RZ, RZ, -R3 ;  /* 0x000000ffff067224 */ /* 0x002fc800078e0a03 */
[----:B------:R-:W-:Y:S02]  /*01b0*/  IMAD R9, R6, R7, RZ ;  /* 0x0000000706097224 */ /* 0x000fe400078e02ff */
[----:B------:R-:W-:Y:S02]  /*01c0*/  IMAD.MOV.U32 R6, RZ, RZ, R8 ;  /* 0x000000ffff067224 */ /* 0x000fe400078e0008 */
[----:B------:R-:W-:-:S06]  /*01d0*/  IMAD.HI.U32 R3, R3, R9, R2 ;  /* 0x0000000903037227 */ /* 0x000fcc00078e0002 */
[----:B------:R-:W-:-:S04]  /*01e0*/  IMAD.HI.U32 R3, R3, R6, RZ ;  /* 0x0000000603037227 */ /* 0x000fc800078e00ff */
[----:B------:R-:W-:-:S05]  /*01f0*/  IMAD R0, R3, R0, R6 ;  /* 0x0000000003007224 */ /* 0x000fca00078e0206 */
[----:B------:R-:W-:-:S13]  /*0200*/  ISETP.GT.U32.AND P1, PT, R7, R0, PT ;  /* 0x000000000700720c */ /* 0x000fda0003f24070 */
[----:B------:R-:W-:Y:S02]  /*0210*/  @!P1 IMAD.IADD R0, R0, 0x1, -R7 ;  /* 0x0000000100009824 */ /* 0x000fe400078e0a07 */
[----:B------:R-:W-:Y:S01]  /*0220*/  @!P1 VIADD R3, R3, 0x1 ;  /* 0x0000000103039836 */ /* 0x000fe20000000000 */
[----:B------:R-:W-:Y:S02]  /*0230*/  ISETP.NE.AND P1, PT, R4, RZ, PT ;  /* 0x000000ff0400720c */ /* 0x000fe40003f25270 */
[----:B------:R-:W-:Y:S02]  /*0240*/  ISETP.GE.U32.AND P0, PT, R0, R7, PT ;  /* 0x000000070000720c */ /* 0x000fe40003f06070 */
[----:B------:R-:W-:-:S04]  /*0250*/  LOP3.LUT R0, R5, R4, RZ, 0x3c, !PT ;  /* 0x0000000405007212 */ /* 0x000fc800078e3cff */
[----:B------:R-:W-:Y:S01]  /*0260*/  ISETP.GE.AND P2, PT, R0, RZ, PT ;  /* 0x000000ff0000720c */ /* 0x000fe20003f46270 */
[----:B------:R-:W-:-:S06]  /*0270*/  VIADD R0, R20, 0x3f ;  /* 0x0000003f14007836 */ /* 0x000fcc0000000000 */
[----:B------:R-:W-:-:S04]  /*0280*/  @P0 VIADD R3, R3, 0x1 ;  /* 0x0000000103030836 */ /* 0x000fc80000000000 */
[----:B------:R-:W-:Y:S01]  /*0290*/  IMAD.MOV.U32 R2, RZ, RZ, R3 ;  /* 0x000000ffff027224 */ /* 0x000fe200078e0003 */
[----:B------:R-:W-:-:S03]  /*02a0*/  SHF.R.S32.HI R3, RZ, 0x1f, R0 ;  /* 0x0000001fff037819 */ /* 0x000fc60000011400 */
[----:B------:R-:W-:Y:S01]  /*02b0*/  @!P2 IMAD.MOV R2, RZ, RZ, -R2 ;  /* 0x000000ffff02a224 */ /* 0x000fe200078e0a02 */
[----:B------:R-:W-:Y:S02]  /*02c0*/  @!P1 LOP3.LUT R2, RZ, R4, RZ, 0x33, !PT ;  /* 0x00000004ff029212 */ /* 0x000fe400078e33ff */
[----:B------:R-:W-:-:S03]  /*02d0*/  LEA.HI R3, R3, R0, RZ, 0x6 ;  /* 0x0000000003037211 */ /* 0x000fc600078f30ff */
[----:B------:R-:W-:Y:S02]  /*02e0*/  IMAD.SHL.U32 R6, R2, 0x8, RZ ;  /* 0x0000000802067824 */ /* 0x000fe400078e00ff */
[----:B------:R-:W-:-:S03]  /*02f0*/  IMAD.MOV R2, RZ, RZ, -R2 ;  /* 0x000000ffff027224 */ /* 0x000fc600078e0a02 */
[----:B------:R-:W-:Y:S01]  /*0300*/  LEA.HI.SX32 R3, R3, -R6, 0x1a ;  /* 0x8000000603037211 */ /* 0x000fe200078fd2ff */
[----:B------:R-:W-:-:S03]  /*0310*/  IMAD R4, R4, R2, R5 ;  /* 0x0000000204047224 */ /* 0x000fc600078e0205 */
[----:B------:R-:W-:Y:S02]  /*0320*/  VIMNMX R11, R3, 0x8, PT ;  /* 0x00000008030b7848 */ /* 0x000fe40003fe0100 */
[----:B------:R-:W-:Y:S02]  /*0330*/  IABS R9, R4 ;  /* 0x0000000400097213 */ /* 0x000fe40000000000 */
[----:B------:R-:W-:-:S04]  /*0340*/  IABS R7, R11 ;  /* 0x0000000b00077213 */ /* 0x000fc80000000000 */
[----:B------:R-:W0:Y:S08]  /*0350*/  I2F.RP R0, R7 ;  /* 0x0000000700007306 */ /* 0x000e300000209400 */
[----:B0-----:R-:W0:Y:S02]  /*0360*/  MUFU.RCP R0, R0 ;  /* 0x0000000000007308 */ /* 0x001e240000001000 */
[----:B0-----:R-:W-:-:S06]  /*0370*/  VIADD R3, R0, 0xffffffe ;  /* 0x0ffffffe00037836 */ /* 0x001fcc0000000000 */
[----:B------:R-:W0:Y:S02]  /*0380*/  F2I.FTZ.U32.TRUNC.NTZ R3, R3 ;  /* 0x0000000300037305 */ /* 0x000e24000021f000 */
[----:B0-----:R-:W-:-:S04]  /*0390*/  IMAD.MOV R8, RZ, RZ, -R3 ;  /* 0x000000ffff087224 */ /* 0x001fc800078e0a03 */
[----:B------:R-:W-:Y:S01]  /*03a0*/  IMAD.MOV.U32 R2, RZ, RZ, R8 ;  /* 0x000000ffff027224 */ /* 0x000fe200078e0008 */
[----:B------:R-:W-:-:S03]  /*03b0*/  IABS R8, R11 ;  /* 0x0000000b00087213 */ /* 0x000fc60000000000 */
[----:B------:R-:W-:Y:S02]  /*03c0*/  IMAD R5, R2, R7, RZ ;  /* 0x0000000702057224 */ /* 0x000fe400078e02ff */
[----:B------:R-:W-:Y:S02]  /*03d0*/  IMAD.MOV.U32 R2, RZ, RZ, RZ ;  /* 0x000000ffff027224 */ /* 0x000fe400078e00ff */
[----:B------:R-:W-:Y:S02]  /*03e0*/  IMAD.MOV R0, RZ, RZ, -R8 ;  /* 0x000000ffff007224 */ /* 0x000fe400078e0a08 */
        /* <DEDUP_REMOVED lines=9> */
[----:B------:R-:W-:Y:S02]  /*0480*/  ISETP.GE.AND P2, PT, R0, RZ, PT ;  /* 0x000000ff0000720c */ /* 0x000fe40003f46270 */
[----:B------:R-:W0:Y:S05]  /*0490*/  S2R R0, SR_TID.X ;  /* 0x0000000000007919 */ /* 0x000e2a0000002100 */
[----:B------:R-:W-:Y:S01]  /*04a0*/  @P0 VIADD R2, R2, 0x1 ;  /* 0x0000000102020836 */ /* 0x000fe20000000000 */
[----:B------:R-:W-:-:S03]  /*04b0*/  PLOP3.LUT P0, PT, PT, PT, UP0, 0x80, 0x0 ;  /* 0x000000000000781c */ /* 0x000fc60003f0f008 */
[----:B------:R-:W-:-:S04]  /*04c0*/  IMAD.MOV.U32 R5, RZ, RZ, R2 ;  /* 0x000000ffff057224 */ /* 0x000fc800078e0002 */
[----:B------:R-:W-:Y:S01]  /*04d0*/  @!P2 IMAD.MOV R5, RZ, RZ, -R5 ;  /* 0x000000ffff05a224 */ /* 0x000fe200078e0a05 */
[----:B------:R-:W-:-:S05]  /*04e0*/  @!P1 LOP3.LUT R5, RZ, R11, RZ, 0x33, !PT ;  /* 0x0000000bff059212 */ /* 0x000fca00078e33ff */
[----:B------:R-:W-:Y:S02]  /*04f0*/  IMAD.MOV R2, RZ, RZ, -R5 ;  /* 0x000000ffff027224 */ /* 0x000fe400078e0a05 */
[----:B------:R-:W-:Y:S02]  /*0500*/  IMAD.SHL.U32 R5, R5, 0x20, RZ ;  /* 0x0000002005057824 */ /* 0x000fe400078e00ff */
[----:B------:R-:W-:-:S04]  /*0510*/  IMAD R2, R11, R2, R4 ;  /* 0x000000020b027224 */ /* 0x000fc800078e0204 */
[----:B------:R-:W-:Y:S01]  /*0520*/  IMAD.IADD R3, R6, 0x1, R2 ;  /* 0x0000000106037824 */ /* 0x000fe200078e0202 */
[C---:B0-----:R-:W-:Y:S02]  /*0530*/  LOP3.LUT R2, R0.reuse, 0x3f, RZ, 0xc0, !PT ;  /* 0x0000003f00027812 */ /* 0x041fe400078ec0ff */
[----:B------:R-:W-:-:S03]  /*0540*/  LOP3.LUT R4, R0, 0x20, RZ, 0xc0, !PT ;  /* 0x0000002000047812 */ /* 0x000fc600078ec0ff */
[----:B------:R-:W-:Y:S01]  /*0550*/  IMAD R6, R3, 0x40, R2 ;  /* 0x0000004003067824 */ /* 0x000fe200078e0202 */
[----:B------:R-:W-:Y:S06]  /*0560*/  @P0 BRA `(.L_x_0) ;  /* 0x0000000000480947 */ /* 0x000fec0003800000 */
[----:B------:R-:W-:Y:S01]  /*0570*/  IMAD.SHL.U32 R7, R0, 0x10, RZ ;  /* 0x0000001000077824 */ /* 0x000fe200078e00ff */
[----:B------:R-:W-:Y:S02]  /*0580*/  CS2R R56, SRZ ;  /* 0x0000000000387805 */ /* 0x000fe4000001ff00 */
[----:B------:R-:W-:Y:S02]  /*0590*/  CS2R R58, SRZ ;  /* 0x00000000003a7805 */ /* 0x000fe4000001ff00 */
[----:B------:R-:W-:Y:S02]  /*05a0*/  CS2R R52, SRZ ;  /* 0x0000000000347805 */ /* 0x000fe4000001ff00 */
[----:B------:R-:W-:Y:S02]  /*05b0*/  CS2R R54, SRZ ;  /* 0x0000000000367805 */ /* 0x000fe4000001ff00 */
[----:B------:R-:W-:Y:S02]  /*05c0*/  CS2R R48, SRZ ;  /* 0x0000000000307805 */ /* 0x000fe4000001ff00 */
[----:B------:R-:W-:-:S02]  /*05d0*/  CS2R R50, SRZ ;  /* 0x0000000000327805 */ /* 0x000fc4000001ff00 */
        /* <DEDUP_REMOVED lines=9> */
[----:B------:R-:W-:Y:S01]  /*0670*/  CS2R R18, SRZ ;  /* 0x0000000000127805 */ /* 0x000fe2000001ff00 */
[----:B------:R-:W-:Y:S06]  /*0680*/  BRA `(.L_x_1) ;  /* 0x0000003400087947 */ /* 0x000fec0003800000 */
.L_x_0:
[----:B------:R-:W-:Y:S01]  /*0690*/  IABS R14, R20 ;  /* 0x00000014000e7213 */ /* 0x000fe20000000000 */
[----:B------:R-:W-:Y:S01]  /*06a0*/  ULDC UR39, c[0x0][0x240] ;  /* 0x0000900000277ab9 */ /* 0x000fe20000000800 */
[----:B------:R-:W-:Y:S01]  /*06b0*/  IABS R8, R21 ;  /* 0x0000001500087213 */ /* 0x000fe20000000000 */
[----:B------:R-:W-:Y:S01]  /*06c0*/  ULDC.64 UR6, c[0x0][0x218] ;  /* 0x0000860000067ab9 */ /* 0x000fe20000000a00 */
[----:B------:R-:W0:Y:S01]  /*06d0*/  I2F.RP R7, R14 ;  /* 0x0000000e00077306 */ /* 0x000e220000209400 */
[----:B------:R-:W-:Y:S01]  /*06e0*/  IABS R15, R6 ;  /* 0x00000006000f7213 */ /* 0x000fe20000000000 */
[----:B------:R-:W1:Y:S01]  /*06f0*/  LDC R68, c[0x0][0x238] ;  /* 0x00008e00ff447b82 */ /* 0x000e620000000800 */
[----:B------:R-:W-:Y:S01]  /*0700*/  LEA.HI R22, R4, R5, RZ, 0x1b ;  /* 0x0000000504167211 */ /* 0x000fe200078fd8ff */
[----:B------:R-:W-:Y:S01]  /*0710*/  ULDC UR40, c[0x0][0x234] ;  /* 0x00008d0000287ab9 */ /* 0x000fe20000000800 */
[----:B------:R-:W-:Y:S01]  /*0720*/  LOP3.LUT R16, R0, 0x3, RZ, 0xc0, !PT ;  /* 0x0000000300107812 */ /* 0x000fe200078ec0ff */
[----:B------:R-:W-:Y:S01]  /*0730*/  ULDC.64 UR10, c[0x0][0x210] ;  /* 0x00008400000a7ab9 */ /* 0x000fe20000000a00 */
[----:B------:R-:W-:Y:S01]  /*0740*/  ISETP.GE.AND P6, PT, R6, RZ, PT ;  /* 0x000000ff0600720c */ /* 0x000fe20003fc6270 */
[----:B------:R-:W2:Y:S01]  /*0750*/  I2F.RP R3, R8 ;  /* 0x0000000800037306 */ /* 0x000ea20000209400 */
[C---:B------:R-:W-:Y:S01]  /*0760*/  VIADD R19, R22.reuse, 0x1a ;  /* 0x0000001a16137836 */ /* 0x040fe20000000000 */
[----:B------:R-:W-:Y:S01]  /*0770*/  IABS R43, R22 ;  /* 0x00000016002b7213 */ /* 0x000fe20000000000 */
[----:B------:R-:W-:Y:S01]  /*0780*/  VIADD R18, R22, 0x1c ;  /* 0x0000001c16127836 */ /* 0x000fe20000000000 */
[----:B------:R-:W-:Y:S01]  /*0790*/  LOP3.LUT R71, R0, 0x1f, RZ, 0xc0, !PT ;  /* 0x0000001f00477812 */ /* 0x000fe200078ec0ff */
[C---:B------:R-:W-:Y:S01]  /*07a0*/  VIADD R24, R22.reuse, 0x12 ;  /* 0x0000001216187836 */ /* 0x040fe20000000000 */
[----:B------:R-:W-:Y:S01]  /*07b0*/  IABS R17, R19 ;  /* 0x0000001300117213 */ /* 0x000fe20000000000 */
[C---:B------:R-:W-:Y:S01]  /*07c0*/  VIADD R26, R22.reuse, 0x10 ;  /* 0x00000010161a7836 */ /* 0x040fe20000000000 */
[----:B0-----:R-:W0:Y:S01]  /*07d0*/  MUFU.RCP R7, R7 ;  /* 0x0000000700077308 */ /* 0x001e220000001000 */
[----:B------:R-:W-:Y:S01]  /*07e0*/  ISETP.GE.AND P4, PT, R19, RZ, PT ;  /* 0x000000ff1300720c */ /* 0x000fe20003f86270 */
[----:B------:R-:W-:Y:S01]  /*07f0*/  VIADD R28, R22, 0xe ;  /* 0x0000000e161c7836 */ /* 0x000fe20000000000 */
[----:B------:R-:W-:Y:S01]  /*0800*/  ISETP.GE.AND P5, PT, R18, RZ, PT ;  /* 0x000000ff1200720c */ /* 0x000fe20003fa6270 */
[C---:B------:R-:W-:Y:S01]  /*0810*/  VIADD R30, R22.reuse, 0xc ;  /* 0x0000000c161e7836 */ /* 0x040fe20000000000 */
[----:B------:R-:W-:Y:S01]  /*0820*/  IABS R25, R24 ;  /* 0x0000001800197213 */ /* 0x000fe20000000000 */
[C---:B------:R-:W-:Y:S01]  /*0830*/  VIADD R32, R22.reuse, 0xa ;  /* 0x0000000a16207836 */ /* 0x040fe20000000000 */
[----:B------:R-:W-:Y:S01]  /*0840*/  IABS R27, R26 ;  /* 0x0000001a001b7213 */ /* 0x000fe20000000000 */
[----:B--2---:R-:W2:Y:S01]  /*0850*/  MUFU.RCP R3, R3 ;  /* 0x0000000300037308 */ /* 0x004ea20000001000 */
[----:B------:R-:W-:Y:S01]  /*0860*/  IABS R29, R28 ;  /* 0x0000001c001d7213 */ /* 0x000fe20000000000 */
[C---:B------:R-:W-:Y:S01]  /*0870*/  VIADD R34, R22.reuse, 0x8 ;  /* 0x0000000816227836 */ /* 0x040fe20000000000 */
[----:B------:R-:W-:Y:S01]  /*0880*/  IABS R31, R30 ;  /* 0x0000001e001f7213 */ /* 0x000fe20000000000 */
[C---:B------:R-:W-:Y:S01]  /*0890*/  VIADD R38, R22.reuse, 0x4 ;  /* 0x0000000416267836 */ /* 0x040fe20000000000 */
[----:B------:R-:W-:Y:S01]  /*08a0*/  IABS R33, R32 ;  /* 0x0000002000217213 */ /* 0x000fe20000000000 */
[C---:B------:R-:W-:Y:S01]  /*08b0*/  VIADD R36, R22.reuse, 0x6 ;  /* 0x0000000616247836 */ /* 0x040fe20000000000 */
[----:B------:R-:W-:Y:S01]  /*08c0*/  IABS R35, R34 ;  /* 0x0000002200237213 */ /* 0x000fe20000000000 */
[----:B------:R-:W-:Y:S01]  /*08d0*/  VIADD R40, R22, 0x2 ;  /* 0x0000000216287836 */ /* 0x000fe20000000000 */
[----:B------:R-:W-:Y:S01]  /*08e0*/  IABS R39, R38 ;  /* 0x0000002600277213 */ /* 0x000fe20000000000 */
[----:B0-----:R-:W-:Y:S01]  /*08f0*/  VIADD R12, R7, 0xffffffe ;  /* 0x0ffffffe070c7836 */ /* 0x001fe20000000000 */
[----:B------:R-:W-:-:S02]  /*0900*/  IABS R37, R36 ;  /* 0x0000002400257213 */ /* 0x000fc40000000000 */
[----:B------:R-:W-:Y:S02]  /*0910*/  CS2R R56, SRZ ;  /* 0x0000000000387805 */ /* 0x000fe4000001ff00 */
[----:B------:R-:W-:Y:S01]  /*0920*/  IABS R41, R40 ;  /* 0x0000002800297213 */ /* 0x000fe20000000000 */
[----:B------:R0:W3:Y:S01]  /*0930*/  F2I.FTZ.U32.TRUNC.NTZ R13, R12 ;  /* 0x0000000c000d7305 */ /* 0x0000e2000021f000 */
[----:B------:R-:W-:Y:S02]  /*0940*/  LOP3.LUT R69, R2, 0x10, RZ, 0x3c, !PT ;  /* 0x0000001002457812 */ /* 0x000fe400078e3cff */
[----:B------:R-:W-:Y:S01]  /*0950*/  CS2R R58, SRZ ;  /* 0x00000000003a7805 */ /* 0x000fe2000001ff00 */
[----:B--2---:R-:W-:Y:S01]  /*0960*/  VIADD R10, R3, 0xffffffe ;  /* 0x0ffffffe030a7836 */ /* 0x004fe20000000000 */
[----:B------:R-:W-:Y:S01]  /*0970*/  CS2R R52, SRZ ;  /* 0x0000000000347805 */ /* 0x000fe2000001ff00 */
[----:B------:R-:W-:Y:S01]  /*0980*/  VIADD R3, R22, 0x1e ;  /* 0x0000001e16037836 */ /* 0x000fe20000000000 */
[----:B------:R-:W-:-:S02]  /*0990*/  CS2R R54, SRZ ;  /* 0x0000000000367805 */ /* 0x000fc4000001ff00 */
[----:B------:R-:W-:Y:S01]  /*09a0*/  CS2R R48, SRZ ;  /* 0x0000000000307805 */ /* 0x000fe2000001ff00 */
[----:B------:R2:W4:Y:S01]  /*09b0*/  F2I.FTZ.U32.TRUNC.NTZ R11, R10 ;  /* 0x0000000a000b7305 */ /* 0x000522000021f000 */
[----:B0-----:R-:W-:Y:S01]  /*09c0*/  IMAD.MOV.U32 R12, RZ, RZ, RZ ;  /* 0x000000ffff0c7224 */ /* 0x001fe200078e00ff */
[----:B------:R-:W-:Y:S02]  /*09d0*/  ISETP.GE.AND P2, PT, R3, RZ, PT ;  /* 0x000000ff0300720c */ /* 0x000fe40003f46270 */
[----:B------:R-:W-:Y:S02]  /*09e0*/  CS2R R50, SRZ ;  /* 0x0000000000327805 */ /* 0x000fe4000001ff00 */
[----:B------:R-:W-:Y:S02]  /*09f0*/  CS2R R44, SRZ ;  /* 0x00000000002c7805 */ /* 0x000fe4000001ff00 */
[----:B------:R-:W-:Y:S01]  /*0a00*/  CS2R R46, SRZ ;  /* 0x00000000002e7805 */ /* 0x000fe2000001ff00 */
[----:B-1----:R-:W-:-:S02]  /*0a10*/  IMAD R70, R68, 0x1f, RZ ;  /* 0x0000001f44467824 */ /* 0x002fc400078e02ff */
[--C-:B---3--:R-:W-:Y:S02]  /*0a20*/  IMAD.MOV R9, RZ, RZ, -R13.reuse ;  /* 0x000000ffff097224 */ /* 0x108fe400078e0a0d */
[----:B--2---:R-:W-:Y:S02]  /*0a30*/  IMAD.MOV.U32 R10, RZ, RZ, RZ ;  /* 0x000000ffff0a7224 */ /* 0x004fe400078e00ff */
[----:B------:R-:W-:Y:S02]  /*0a40*/  IMAD R9, R9, R14, RZ ;  /* 0x0000000e09097224 */ /* 0x000fe400078e02ff */
[----:B------:R-:W-:Y:S02]  /*0a50*/  IMAD R74, R68, 0x1e, RZ ;  /* 0x0000001e444a7824 */ /* 0x000fe400078e02ff */
[----:B------:R-:W-:Y:S01]  /*0a60*/  IMAD.HI.U32 R13, R13, R9, R12 ;  /* 0x000000090d0d7227 */ /* 0x000fe200078e000c */
[----:B------:R-:W-:Y:S02]  /*0a70*/  IABS R9, R3 ;  /* 0x0000000300097213 */ /* 0x000fe40000000000 */
[----:B------:R-:W-:Y:S01]  /*0a80*/  SHF.R.U32.HI R12, RZ, 0x2, R0 ;  /* 0x00000002ff0c7819 */ /* 0x000fe20000011600 */
[----:B----4-:R-:W-:-:S02]  /*0a90*/  IMAD.MOV R7, RZ, RZ, -R11 ;  /* 0x000000ffff077224 */ /* 0x010fc400078e0a0b */
[----:B------:R-:W-:Y:S01]  /*0aa0*/  IMAD.HI.U32 R13, R13, R15, RZ ;  /* 0x0000000f0d0d7227 */ /* 0x000fe200078e00ff */
[----:B------:R-:W-:-:S03]  /*0ab0*/  SGXT.U32 R12, R12, 0x3 ;  /* 0x000000030c0c781a */ /* 0x000fc60000000000 */
[----:B------:R-:W-:Y:S02]  /*0ac0*/  IMAD R7, R7, R8, RZ ;  /* 0x0000000807077224 */ /* 0x000fe400078e02ff */
[----:B------:R-:W-:Y:S02]  /*0ad0*/  IMAD.MOV R13, RZ, RZ, -R13 ;  /* 0x000000ffff0d7224 */ /* 0x000fe400078e0a0d */
[----:B------:R-:W-:-:S04]  /*0ae0*/  IMAD.HI.U32 R10, R11, R7, R10 ;  /* 0x000000070b0a7227 */ /* 0x000fc800078e000a */
[----:B------:R-:W-:Y:S01]  /*0af0*/  IMAD R11, R14, R13, R15 ;  /* 0x0000000d0e0b7224 */ /* 0x000fe200078e020f */
[----:B------:R-:W-:Y:S01]  /*0b00*/  IABS R15, R18 ;  /* 0x00000012000f7213 */ /* 0x000fe20000000000 */
[----:B------:R-:W-:-:S03]  /*0b10*/  IMAD.HI.U32 R7, R10, R9, RZ ;  /* 0x000000090a077227 */ /* 0x000fc600078e00ff */
[----:B------:R-:W-:Y:S01]  /*0b20*/  ISETP.GT.U32.AND P0, PT, R14, R11, PT ;  /* 0x0000000b0e00720c */ /* 0x000fe20003f04070 */
[----:B------:R-:W-:Y:S02]  /*0b30*/  IMAD.MOV R7, RZ, RZ, -R7 ;  /* 0x000000ffff077224 */ /* 0x000fe400078e0a07 */
[----:B------:R-:W-:Y:S02]  /*0b40*/  IMAD R13, R16, 0x110, RZ ;  /* 0x00000110100d7824 */ /* 0x000fe400078e02ff */
[----:B------:R-:W-:Y:S01]  /*0b50*/  IMAD R7, R8, R7, R9 ;  /* 0x0000000708077224 */ /* 0x000fe200078e0209 */
[----:B------:R-:W-:Y:S01]  /*0b60*/  SHF.R.U32.HI R9, RZ, 0x1, R4 ;  /* 0x00000001ff097819 */ /* 0x000fe20000011604 */
[----:B------:R-:W-:-:S03]  /*0b70*/  IMAD R75, R68, 0x1d, RZ ;  /* 0x0000001d444b7824 */ /* 0x000fc600078e02ff */
[----:B------:R-:W-:Y:S02]  /*0b80*/  ISETP.GT.U32.AND P1, PT, R8, R7, PT ;  /* 0x000000070800720c */ /* 0x000fe40003f24070 */
[----:B------:R-:W-:Y:S01]  /*0b90*/  LOP3.LUT R12, R13, R12, R9, 0x1e, !PT ;  /* 0x0000000c0d0c7212 */ /* 0x000fe200078e1e09 */
[----:B------:R-:W-:Y:S01]  /*0ba0*/  @!P0 IMAD.IADD R11, R11, 0x1, -R14 ;  /* 0x000000010b0b8824 */ /* 0x000fe200078e0a0e */
[----:B------:R-:W-:Y:S01]  /*0bb0*/  ISETP.NE.AND P0, PT, R20, RZ, PT ;  /* 0x000000ff1400720c */ /* 0x000fe20003f05270 */
[----:B------:R-:W-:Y:S01]  /*0bc0*/  IMAD.MOV.U32 R13, RZ, RZ, R17 ;  /* 0x000000ffff0d7224 */ /* 0x000fe200078e0011 */
[----:B------:R-:W-:Y:S01]  /*0bd0*/  LOP3.LUT R66, R12, 0x20, RZ, 0x3c, !PT ;  /* 0x000000200c427812 */ /* 0x000fe200078e3cff */
[----:B------:R-:W-:Y:S01]  /*0be0*/  IMAD.HI.U32 R9, R10, R15, RZ ;  /* 0x0000000f0a097227 */ /* 0x000fe200078e00ff */
[----:B------:R-:W-:-:S03]  /*0bf0*/  ISETP.GT.U32.AND P3, PT, R14, R11, PT ;  /* 0x0000000b0e00720c */ /* 0x000fc60003f64070 */
[----:B------:R-:W-:-:S04]  /*0c00*/  IMAD.HI.U32 R3, R10, R13, RZ ;  /* 0x0000000d0a037227 */ /* 0x000fc800078e00ff */
[----:B------:R-:W-:Y:S02]  /*0c10*/  IMAD.MOV R9, RZ, RZ, -R9 ;  /* 0x000000ffff097224 */ /* 0x000fe400078e0a09 */
[----:B------:R-:W-:-:S04]  /*0c20*/  @!P1 IMAD.IADD R7, R7, 0x1, -R8 ;  /* 0x0000000107079824 */ /* 0x000fc800078e0a08 */
[----:B------:R-:W-:Y:S02]  /*0c30*/  @!P3 IMAD.IADD R11, R11, 0x1, -R14 ;  /* 0x000000010b0bb824 */ /* 0x000fe400078e0a0e */
[----:B------:R-:W-:Y:S02]  /*0c40*/  IMAD.MOV R14, RZ, RZ, -R3 ;  /* 0x000000ffff0e7224 */ /* 0x000fe400078e0a03 */
[----:B------:R-:W-:Y:S02]  /*0c50*/  IMAD.MOV.U32 R3, RZ, RZ, R11 ;  /* 0x000000ffff037224 */ /* 0x000fe400078e000b */
[C---:B------:R-:W-:Y:S02]  /*0c60*/  IMAD R11, R8.reuse, R9, R15 ;  /* 0x00000009080b7224 */ /* 0x040fe400078e020f */
[----:B------:R-:W-:Y:S01]  /*0c70*/  @!P6 IMAD.MOV R3, RZ, RZ, -R3 ;  /* 0x000000ffff03e224 */ /* 0x000fe200078e0a03 */
[C---:B------:R-:W-:Y:S01]  /*0c80*/  ISETP.GT.U32.AND P6, PT, R8.reuse, R7, PT ;  /* 0x000000070800720c */ /* 0x040fe20003fc4070 */
[C---:B------:R-:W-:Y:S01]  /*0c90*/  IMAD R13, R8.reuse, R14, R13 ;  /* 0x0000000e080d7224 */ /* 0x040fe200078e020d */
[----:B------:R-:W-:Y:S01]  /*0ca0*/  ISETP.GT.U32.AND P3, PT, R8, R11, PT ;  /* 0x0000000b0800720c */ /* 0x000fe20003f64070 */
[C---:B------:R-:W-:Y:S01]  /*0cb0*/  VIADD R9, R22.reuse, 0x18 ;  /* 0x0000001816097836 */ /* 0x040fe20000000000 */
[----:B------:R-:W-:Y:S01]  /*0cc0*/  @!P0 LOP3.LUT R3, RZ, R20, RZ, 0x33, !PT ;  /* 0x00000014ff038212 */ /* 0x000fe200078e33ff */
[----:B------:R-:W-:-:S02]  /*0cd0*/  VIADD R14, R22, 0x16 ;  /* 0x00000016160e7836 */ /* 0x000fc40000000000 */
[----:B------:R-:W-:Y:S01]  /*0ce0*/  VIADD R20, R22, 0x14 ;  /* 0x0000001416147836 */ /* 0x000fe20000000000 */
[----:B------:R-:W-:Y:S01]  /*0cf0*/  IABS R17, R9 ;  /* 0x0000000900117213 */ /* 0x000fe20000000000 */
[----:B------:R-:W-:Y:S01]  /*0d00*/  IMAD R65, R3, UR40, RZ ;  /* 0x0000002803417c24 */ /* 0x000fe2000f8e02ff */
[----:B------:R-:W-:Y:S02]  /*0d10*/  ISETP.GE.AND P0, PT, R9, RZ, PT ;  /* 0x000000ff0900720c */ /* 0x000fe40003f06270 */
[----:B------:R-:W-:Y:S01]  /*0d20*/  IABS R19, R14 ;  /* 0x0000000e00137213 */ /* 0x000fe20000000000 */
[--C-:B------:R-:W-:Y:S01]  /*0d30*/  @!P6 IMAD.IADD R7, R7, 0x1, -R8.reuse ;  /* 0x000000010707e824 */ /* 0x100fe200078e0a08 */
[----:B------:R-:W-:Y:S01]  /*0d40*/  ISETP.GT.U32.AND P6, PT, R8, R13, PT ;  /* 0x0000000d0800720c */ /* 0x000fe20003fc4070 */
[----:B------:R-:W-:Y:S01]  /*0d50*/  @!P3 IMAD.IADD R11, R11, 0x1, -R8 ;  /* 0x000000010b0bb824 */ /* 0x000fe200078e0a08 */
[----:B------:R-:W-:Y:S01]  /*0d60*/  ISETP.GE.AND P1, PT, R14, RZ, PT ;  /* 0x000000ff0e00720c */ /* 0x000fe20003f26270 */
[----:B------:R-:W-:Y:S01]  /*0d70*/  IMAD.HI.U32 R9, R10, R17, RZ ;  /* 0x000000110a097227 */ /* 0x000fe200078e00ff */
[----:B------:R-:W-:-:S02]  /*0d80*/  IABS R23, R20 ;  /* 0x0000001400177213 */ /* 0x000fc40000000000 */
[----:B------:R-:W-:Y:S01]  /*0d90*/  ISETP.GT.U32.AND P3, PT, R8, R11, PT ;  /* 0x0000000b0800720c */ /* 0x000fe20003f64070 */
[----:B------:R-:W-:Y:S02]  /*0da0*/  IMAD.MOV R15, RZ, RZ, -R9 ;  /* 0x000000ffff0f7224 */ /* 0x000fe400078e0a09 */
[----:B------:R-:W-:-:S04]  /*0db0*/  IMAD.HI.U32 R14, R10, R19, RZ ;  /* 0x000000130a0e7227 */ /* 0x000fc800078e00ff */
[----:B------:R-:W-:Y:S02]  /*0dc0*/  @!P6 IMAD.IADD R13, R13, 0x1, -R8 ;  /* 0x000000010d0de824 */ /* 0x000fe400078e0a08 */
[----:B------:R-:W-:Y:S02]  /*0dd0*/  IMAD R17, R8, R15, R17 ;  /* 0x0000000f08117224 */ /* 0x000fe400078e0211 */
[----:B------:R-:W-:Y:S01]  /*0de0*/  IMAD.HI.U32 R9, R10, R23, RZ ;  /* 0x000000170a097227 */ /* 0x000fe200078e00ff */
[----:B------:R-:W-:-:S03]  /*0df0*/  ISETP.GT.U32.AND P6, PT, R8, R13, PT ;  /* 0x0000000d0800720c */ /* 0x000fc60003fc4070 */
[----:B------:R-:W-:Y:S01]  /*0e00*/  @!P3 IMAD.IADD R11, R11, 0x1, -R8 ;  /* 0x000000010b0bb824 */ /* 0x000fe200078e0a08 */
[C---:B------:R-:W-:Y:S01]  /*0e10*/  ISETP.GT.U32.AND P3, PT, R8.reuse, R17, PT ;  /* 0x000000110800720c */ /* 0x040fe20003f64070 */
[----:B------:R-:W-:Y:S02]  /*0e20*/  IMAD.MOV R18, RZ, RZ, -R14 ;  /* 0x000000ffff127224 */ /* 0x000fe400078e0a0e */
[----:B------:R-:W-:Y:S02]  /*0e30*/  IMAD.MOV R9, RZ, RZ, -R9 ;  /* 0x000000ffff097224 */ /* 0x000fe400078e0a09 */
[C---:B------:R-:W-:Y:S02]  /*0e40*/  IMAD R19, R8.reuse, R18, R19 ;  /* 0x0000001208137224 */ /* 0x040fe400078e0213 */
[C---:B------:R-:W-:Y:S02]  /*0e50*/  IMAD R23, R8.reuse, R9, R23 ;  /* 0x0000000908177224 */ /* 0x040fe400078e0217 */
[----:B------:R-:W-:Y:S01]  /*0e60*/  @!P6 IMAD.IADD R13, R13, 0x1, -R8 ;  /* 0x000000010d0de824 */ /* 0x000fe200078e0a08 */
[----:B------:R-:W-:Y:S01]  /*0e70*/  ISETP.GT.U32.AND P6, PT, R8, R19, PT ;  /* 0x000000130800720c */ /* 0x000fe20003fc4070 */
[----:B------:R-:W-:-:S04]  /*0e80*/  IMAD.HI.U32 R14, R10, R25, RZ ;  /* 0x000000190a0e7227 */ /* 0x000fc800078e00ff */
[----:B------:R-:W-:Y:S01]  /*0e90*/  @!P3 IMAD.IADD R17, R17, 0x1, -R8 ;  /* 0x000000011111b824 */ /* 0x000fe200078e0a08 */
[----:B------:R-:W-:Y:S01]  /*0ea0*/  ISETP.GT.U32.AND P3, PT, R8, R23, PT ;  /* 0x000000170800720c */ /* 0x000fe20003f64070 */
[----:B------:R-:W-:Y:S02]  /*0eb0*/  IMAD.MOV R14, RZ, RZ, -R14 ;  /* 0x000000ffff0e7224 */ /* 0x000fe400078e0a0e */
[----:B------:R-:W-:-:S04]  /*0ec0*/  IMAD.HI.U32 R9, R10, R27, RZ ;  /* 0x0000001b0a097227 */ /* 0x000fc800078e00ff */
[--C-:B------:R-:W-:Y:S01]  /*0ed0*/  @!P6 IMAD.IADD R19, R19, 0x1, -R8.reuse ;  /* 0x000000011313e824 */ /* 0x100fe200078e0a08 */
[C---:B------:R-:W-:Y:S01]  /*0ee0*/  ISETP.GT.U32.AND P6, PT, R8.reuse, R17, PT ;  /* 0x000000110800720c */ /* 0x040fe20003fc4070 */
[C---:B------:R-:W-:Y:S02]  /*0ef0*/  IMAD R25, R8.reuse, R14, R25 ;  /* 0x0000000e08197224 */ /* 0x040fe400078e0219 */
[----:B------:R-:W-:Y:S02]  /*0f00*/  IMAD.MOV R9, RZ, RZ, -R9 ;  /* 0x000000ffff097224 */ /* 0x000fe400078e0a09 */
[----:B------:R-:W-:Y:S01]  /*0f10*/  @!P3 IMAD.IADD R23, R23, 0x1, -R8 ;  /* 0x000000011717b824 */ /* 0x000fe200078e0a08 */
[----:B------:R-:W-:Y:S01]  /*0f20*/  ISETP.GT.U32.AND P3, PT, R8, R19, PT ;  /* 0x000000130800720c */ /* 0x000fe20003f64070 */
[----:B------:R-:W-:-:S04]  /*0f30*/  IMAD.HI.U32 R14, R10, R29, RZ ;  /* 0x0000001d0a0e7227 */ /* 0x000fc800078e00ff */
[C---:B------:R-:W-:Y:S02]  /*0f40*/  IMAD R27, R8.reuse, R9, R27 ;  /* 0x00000009081b7224 */ /* 0x040fe400078e021b */
[----:B------:R-:W-:Y:S01]  /*0f50*/  @!P6 IMAD.IADD R17, R17, 0x1, -R8 ;  /* 0x000000011111e824 */ /* 0x000fe200078e0a08 */
[----:B------:R-:W-:Y:S01]  /*0f60*/  ISETP.GT.U32.AND P6, PT, R8, R25, PT ;  /* 0x000000190800720c */ /* 0x000fe20003fc4070 */
[----:B------:R-:W-:Y:S02]  /*0f70*/  IMAD.MOV R14, RZ, RZ, -R14 ;  /* 0x000000ffff0e7224 */ /* 0x000fe400078e0a0e */
[----:B------:R-:W-:-:S04]  /*0f80*/  IMAD.HI.U32 R15, R10, R31, RZ ;  /* 0x0000001f0a0f7227 */ /* 0x000fc800078e00ff */
[----:B------:R-:W-:Y:S02]  /*0f90*/  IMAD.MOV.U32 R9, RZ, RZ, R7 ;  /* 0x000000ffff097224 */ /* 0x000fe400078e0007 */
[----:B------:R-:W-:Y:S01]  /*0fa0*/  @!P3 IMAD.IADD R19, R19, 0x1, -R8 ;  /* 0x000000011313b824 */ /* 0x000fe200078e0a08 */
[C---:B------:R-:W-:Y:S01]  /*0fb0*/  ISETP.GT.U32.AND P3, PT, R8.reuse, R27, PT ;  /* 0x0000001b0800720c */ /* 0x040fe20003f64070 */
[----:B------:R-:W-:Y:S02]  /*0fc0*/  IMAD R7, R8, R14, R29 ;  /* 0x0000000e08077224 */ /* 0x000fe400078e021d */
[----:B------:R-:W-:Y:S02]  /*0fd0*/  IMAD.MOV R15, RZ, RZ, -R15 ;  /* 0x000000ffff0f7224 */ /* 0x000fe400078e0a0f */
[----:B------:R-:W-:-:S04]  /*0fe0*/  IMAD.HI.U32 R14, R10, R33, RZ ;  /* 0x000000210a0e7227 */ /* 0x000fc800078e00ff */
[----:B------:R-:W-:Y:S01]  /*0ff0*/  @!P2 IMAD.MOV R9, RZ, RZ, -R9 ;  /* 0x000000ffff09a224 */ /* 0x000fe200078e0a09 */
[C---:B------:R-:W-:Y:S01]  /*1000*/  ISETP.GT.U32.AND P2, PT, R8.reuse, R23, PT ;  /* 0x000000170800720c */ /* 0x040fe20003f44070 */
[----:B------:R-:W-:Y:S02]  /*1010*/  IMAD R31, R8, R15, R31 ;  /* 0x0000000f081f7224 */ /* 0x000fe400078e021f */
[----:B------:R-:W-:Y:S02]  /*1020*/  IMAD.MOV R14, RZ, RZ, -R14 ;  /* 0x000000ffff0e7224 */ /* 0x000fe400078e0a0e */
[----:B------:R-:W-:-:S04]  /*1030*/  IMAD.HI.U32 R15, R10, R35, RZ ;  /* 0x000000230a0f7227 */ /* 0x000fc800078e00ff */
[C---:B------:R-:W-:Y:S02]  /*1040*/  IMAD R33, R8.reuse, R14, R33 ;  /* 0x0000000e08217224 */ /* 0x040fe400078e0221 */
[--C-:B------:R-:W-:Y:S01]  /*1050*/  @!P6 IMAD.IADD R25, R25, 0x1, -R8.reuse ;  /* 0x000000011919e824 */ /* 0x100fe200078e0a08 */
[C---:B------:R-:W-:Y:S01]  /*1060*/  ISETP.GT.U32.AND P6, PT, R8.reuse, R31, PT ;  /* 0x0000001f0800720c */ /* 0x040fe20003fc4070 */
[----:B------:R-:W-:Y:S02]  /*1070*/  IMAD.MOV R15, RZ, RZ, -R15 ;  /* 0x000000ffff0f7224 */ /* 0x000fe400078e0a0f */
[----:B------:R-:W-:Y:S01]  /*1080*/  @!P3 IMAD.IADD R27, R27, 0x1, -R8 ;  /* 0x000000011b1bb824 */ /* 0x000fe200078e0a08 */
[C---:B------:R-:W-:Y:S01]  /*1090*/  ISETP.GT.U32.AND P3, PT, R8.reuse, R33, PT ;  /* 0x000000210800720c */ /* 0x040fe20003f64070 */
[----:B------:R-:W-:Y:S02]  /*10a0*/  IMAD R35, R8, R15, R35 ;  /* 0x0000000f08237224 */ /* 0x000fe400078e0223 */
[----:B------:R-:W-:-:S04]  /*10b0*/  IMAD.HI.U32 R15, R10, R39, RZ ;  /* 0x000000270a0f7227 */ /* 0x000fc800078e00ff */
[--C-:B------:R-:W-:Y:S01]  /*10c0*/  @!P2 IMAD.IADD R23, R23, 0x1, -R8.reuse ;  /* 0x000000011717a824 */ /* 0x100fe200078e0a08 */
[C---:B------:R-:W-:Y:S01]  /*10d0*/  ISETP.GT.U32.AND P2, PT, R8.reuse, R7, PT ;  /* 0x000000070800720c */ /* 0x040fe20003f44070 */
[----:B------:R-:W-:Y:S02]  /*10e0*/  IMAD.MOV R15, RZ, RZ, -R15 ;  /* 0x000000ffff0f7224 */ /* 0x000fe400078e0a0f */
[--C-:B------:R-:W-:Y:S01]  /*10f0*/  @!P6 IMAD.IADD R31, R31, 0x1, -R8.reuse ;  /* 0x000000011f1fe824 */ /* 0x100fe200078e0a08 */
[C---:B------:R-:W-:Y:S01]  /*1100*/  ISETP.GT.U32.AND P6, PT, R8.reuse, R35, PT ;  /* 0x000000230800720c */ /* 0x040fe20003fc4070 */
[----:B------:R-:W-:Y:S02]  /*1110*/  IMAD R39, R8, R15, R39 ;  /* 0x0000000f08277224 */ /* 0x000fe400078e0227 */
[----:B------:R-:W-:Y:S02]  /*1120*/  IMAD.MOV.U32 R15, RZ, RZ, R13 ;  /* 0x000000ffff0f7224 */ /* 0x000fe400078e000d */
[----:B------:R-:W-:Y:S01]  /*1130*/  @!P3 IMAD.IADD R33, R33, 0x1, -R8 ;  /* 0x000000012121b824 */ /* 0x000fe200078e0a08 */
[----:B------:R-:W-:Y:S01]  /*1140*/  ISETP.GE.AND P3, PT, R20, RZ, PT ;  /* 0x000000ff1400720c */ /* 0x000fe20003f66270 */
[----:B------:R-:W-:Y:S01]  /*1150*/  @!P5 IMAD.MOV R11, RZ, RZ, -R11 ;  /* 0x000000ffff0bd224 */ /* 0x000fe200078e0a0b */
[----:B------:R-:W-:Y:S01]  /*1160*/  ISETP.GT.U32.AND P5, PT, R8, R25, PT ;  /* 0x000000190800720c */ /* 0x000fe20003fa4070 */
[----:B------:R-:W-:-:S04]  /*1170*/  IMAD.HI.U32 R14, R10, R37, RZ ;  /* 0x000000250a0e7227 */ /* 0x000fc800078e00ff */
[----:B------:R-:W-:Y:S01]  /*1180*/  @!P4 IMAD.MOV R15, RZ, RZ, -R15 ;  /* 0x000000ffff0fc224 */ /* 0x000fe200078e0a0f */
[----:B------:R-:W-:Y:S01]  /*1190*/  ISETP.GT.U32.AND P4, PT, R8, R27, PT ;  /* 0x0000001b0800720c */ /* 0x000fe20003f84070 */
[----:B------:R-:W-:Y:S01]  /*11a0*/  @!P2 IMAD.IADD R7, R7, 0x1, -R8 ;  /* 0x000000010707a824 */ /* 0x000fe200078e0a08 */
[----:B------:R-:W-:Y:S01]  /*11b0*/  ISETP.GE.AND P2, PT, R22, RZ, PT ;  /* 0x000000ff1600720c */ /* 0x000fe20003f46270 */
[----:B------:R-:W-:Y:S02]  /*11c0*/  IMAD.MOV R18, RZ, RZ, -R14 ;  /* 0x000000ffff127224 */ /* 0x000fe400078e0a0e */
[----:B------:R-:W-:Y:S01]  /*11d0*/  @!P6 IMAD.IADD R35, R35, 0x1, -R8 ;  /* 0x000000012323e824 */ /* 0x000fe200078e0a08 */
[C---:B------:R-:W-:Y:S01]  /*11e0*/  ISETP.GT.U32.AND P6, PT, R8.reuse, R33, PT ;  /* 0x000000210800720c */ /* 0x040fe20003fc4070 */
[C---:B------:R-:W-:Y:S02]  /*11f0*/  IMAD R37, R8.reuse, R18, R37 ;  /* 0x0000001208257224 */ /* 0x040fe400078e0225 */
[----:B------:R-:W-:Y:S01]  /*1200*/  @!P0 IMAD.MOV R17, RZ, RZ, -R17 ;  /* 0x000000ffff118224 */ /* 0x000fe200078e0a11 */
[----:B------:R-:W-:Y:S01]  /*1210*/  ISETP.GT.U32.AND P0, PT, R8, R7, PT ;  /* 0x000000070800720c */ /* 0x000fe20003f04070 */
[----:B------:R-:W-:-:S04]  /*1220*/  IMAD.HI.U32 R14, R10, R41, RZ ;  /* 0x000000290a0e7227 */ /* 0x000fc800078e00ff */
[----:B------:R-:W-:-:S04]  /*1230*/  IMAD.HI.U32 R10, R10, R43, RZ ;  /* 0x0000002b0a0a7227 */ /* 0x000fc800078e00ff */
[----:B------:R-:W-:Y:S01]  /*1240*/  @!P1 IMAD.MOV R19, RZ, RZ, -R19 ;  /* 0x000000ffff139224 */ /* 0x000fe200078e0a13 */
[C---:B------:R-:W-:Y:S01]  /*1250*/  ISETP.GT.U32.AND P1, PT, R8.reuse, R31, PT ;  /* 0x0000001f0800720c */ /* 0x040fe20003f24070 */
[----:B------:R-:W-:Y:S01]  /*1260*/  @!P3 IMAD.MOV R23, RZ, RZ, -R23 ;  /* 0x000000ffff17b224 */ /* 0x000fe200078e0a17 */
[C---:B------:R-:W-:Y:S01]  /*1270*/  ISETP.GT.U32.AND P3, PT, R8.reuse, R35, PT ;  /* 0x000000230800720c */ /* 0x040fe20003f64070 */
[----:B------:R-:W-:Y:S01]  /*1280*/  @!P5 IMAD.IADD R25, R25, 0x1, -R8 ;  /* 0x000000011919d824 */ /* 0x000fe200078e0a08 */
[C---:B------:R-:W-:Y:S01]  /*1290*/  ISETP.GT.U32.AND P5, PT, R8.reuse, R37, PT ;  /* 0x000000250800720c */ /* 0x040fe20003fa4070 */
[----:B------:R-:W-:Y:S02]  /*12a0*/  IMAD.MOV R14, RZ, RZ, -R14 ;  /* 0x000000ffff0e7224 */ /* 0x000fe400078e0a0e */
[----:B------:R-:W-:Y:S01]  /*12b0*/  @!P4 IMAD.IADD R27, R27, 0x1, -R8 ;  /* 0x000000011b1bc824 */ /* 0x000fe200078e0a08 */
[----:B------:R-:W-:Y:S01]  /*12c0*/  ISETP.GT.U32.AND P4, PT, R8, R39, PT ;  /* 0x000000270800720c */ /* 0x000fe20003f84070 */
[----:B------:R-:W-:-:S02]  /*12d0*/  IMAD.MOV R10, RZ, RZ, -R10 ;  /* 0x000000ffff0a7224 */ /* 0x000fc400078e0a0a */
[C---:B------:R-:W-:Y:S02]  /*12e0*/  IMAD R41, R8.reuse, R14, R41 ;  /* 0x0000000e08297224 */ /* 0x040fe400078e0229 */
[C---:B------:R-:W-:Y:S01]  /*12f0*/  IMAD R43, R8.reuse, R10, R43 ;  /* 0x0000000a082b7224 */ /* 0x040fe200078e022b */
[----:B------:R-:W-:Y:S01]  /*1300*/  SHF.R.S32.HI R10, RZ, 0x2, R0 ;  /* 0x00000002ff0a7819 */ /* 0x000fe20000011400 */
[--C-:B------:R-:W-:Y:S01]  /*1310*/  @!P0 IMAD.IADD R7, R7, 0x1, -R8.reuse ;  /* 0x0000000107078824 */ /* 0x100fe200078e0a08 */
[C---:B------:R-:W-:Y:S01]  /*1320*/  ISETP.GT.U32.AND P0, PT, R8.reuse, R41, PT ;  /* 0x000000290800720c */ /* 0x040fe20003f04070 */
[--C-:B------:R-:W-:Y:S01]  /*1330*/  @!P6 IMAD.IADD R33, R33, 0x1, -R8.reuse ;  /* 0x000000012121e824 */ /* 0x100fe200078e0a08 */
[----:B------:R-:W-:Y:S01]  /*1340*/  ISETP.GT.U32.AND P6, PT, R8, R43, PT ;  /* 0x0000002b0800720c */ /* 0x000fe20003fc4070 */
[--C-:B------:R-:W-:Y:S01]  /*1350*/  @!P1 IMAD.IADD R31, R31, 0x1, -R8.reuse ;  /* 0x000000011f1f9824 */ /* 0x100fe200078e0a08 */
[----:B------:R-:W-:Y:S01]  /*1360*/  ISETP.GE.AND P1, PT, R24, RZ, PT ;  /* 0x000000ff1800720c */ /* 0x000fe20003f26270 */
[--C-:B------:R-:W-:Y:S01]  /*1370*/  @!P3 IMAD.IADD R35, R35, 0x1, -R8.reuse ;  /* 0x000000012323b824 */ /* 0x100fe200078e0a08 */
[----:B------:R-:W-:Y:S01]  /*1380*/  ISETP.GE.AND P3, PT, R26, RZ, PT ;  /* 0x000000ff1a00720c */ /* 0x000fe20003f66270 */
[--C-:B------:R-:W-:Y:S01]  /*1390*/  @!P5 IMAD.IADD R37, R37, 0x1, -R8.reuse ;  /* 0x000000012525d824 */ /* 0x100fe200078e0a08 */
[----:B------:R-:W-:Y:S01]  /*13a0*/  ISETP.GE.AND P5, PT, R28, RZ, PT ;  /* 0x000000ff1c00720c */ /* 0x000fe20003fa6270 */
[--C-:B------:R-:W-:Y:S01]  /*13b0*/  @!P4 IMAD.IADD R39, R39, 0x1, -R8.reuse ;  /* 0x000000012727c824 */ /* 0x100fe200078e0a08 */
[----:B------:R-:W-:Y:S01]  /*13c0*/  ISETP.GE.AND P4, PT, R30, RZ, PT ;  /* 0x000000ff1e00720c */ /* 0x000fe20003f86270 */
[----:B------:R-:W-:Y:S01]  /*13d0*/  IMAD.MOV.U32 R29, RZ, RZ, R7 ;  /* 0x000000ffff1d7224 */ /* 0x000fe200078e0007 */
[----:B------:R-:W-:Y:S01]  /*13e0*/  SGXT R10, R10, 0x1 ;  /* 0x000000010a0a781a */ /* 0x000fe20000000200 */
[--C-:B------:R-:W-:Y:S01]  /*13f0*/  @!P0 IMAD.IADD R41, R41, 0x1, -R8.reuse ;  /* 0x0000000129298824 */ /* 0x100fe200078e0a08 */
[----:B------:R-:W-:Y:S01]  /*1400*/  ISETP.GE.AND P0, PT, R32, RZ, PT ;  /* 0x000000ff2000720c */ /* 0x000fe20003f06270 */
[----:B------:R-:W-:Y:S01]  /*1410*/  @!P6 IMAD.IADD R43, R43, 0x1, -R8 ;  /* 0x000000012b2be824 */ /* 0x000fe200078e0a08 */
[----:B------:R-:W-:Y:S01]  /*1420*/  LOP3.LUT R13, R10, 0x90, RZ, 0xc0, !PT ;  /* 0x000000900a0d7812 */ /* 0x000fe200078ec0ff */
[----:B------:R-:W-:Y:S01]  /*1430*/  @!P1 IMAD.MOV R25, RZ, RZ, -R25 ;  /* 0x000000ffff199224 */ /* 0x000fe200078e0a19 */
[C---:B------:R-:W-:Y:S01]  /*1440*/  ISETP.GT.U32.AND P1, PT, R8.reuse, R37, PT ;  /* 0x000000250800720c */ /* 0x040fe20003f24070 */
[----:B------:R-:W-:Y:S01]  /*1450*/  @!P3 IMAD.MOV R27, RZ, RZ, -R27 ;  /* 0x000000ffff1bb224 */ /* 0x000fe200078e0a1b */
[C---:B------:R-:W-:Y:S01]  /*1460*/  ISETP.GT.U32.AND P3, PT, R8.reuse, R39, PT ;  /* 0x000000270800720c */ /* 0x040fe20003f64070 */
[----:B------:R-:W-:Y:S01]  /*1470*/  @!P5 IMAD.MOV R29, RZ, RZ, -R29 ;  /* 0x000000ffff1dd224 */ /* 0x000fe200078e0a1d */
[C---:B------:R-:W-:Y:S01]  /*1480*/  ISETP.GT.U32.AND P5, PT, R8.reuse, R41, PT ;  /* 0x000000290800720c */ /* 0x040fe20003fa4070 */
[----:B------:R-:W-:Y:S01]  /*1490*/  @!P4 IMAD.MOV R31, RZ, RZ, -R31 ;  /* 0x000000ffff1fc224 */ /* 0x000fe200078e0a1f */
[----:B------:R-:W-:Y:S01]  /*14a0*/  ISETP.GT.U32.AND P4, PT, R8, R43, PT ;  /* 0x0000002b0800720c */ /* 0x000fe20003f84070 */
[----:B------:R-:W-:Y:S01]  /*14b0*/  IMAD R13, R16, 0x20, R13 ;  /* 0x00000020100d7824 */ /* 0x000fe200078e020d */
[----:B------:R-:W-:Y:S01]  /*14c0*/  ISETP.GE.AND P6, PT, R34, RZ, PT ;  /* 0x000000ff2200720c */ /* 0x000fe20003fc6270 */
[----:B------:R-:W-:-:S02]  /*14d0*/  IMAD.SHL.U32 R10, R0, 0x2, RZ ;  /* 0x00000002000a7824 */ /* 0x000fc400078e00ff */
[----:B------:R-:W-:Y:S02]  /*14e0*/  IMAD.SHL.U32 R7, R0, 0x10, RZ ;  /* 0x0000001000077824 */ /* 0x000fe400078e00ff */
[--C-:B------:R-:W-:Y:S01]  /*14f0*/  @!P1 IMAD.IADD R37, R37, 0x1, -R8.reuse ;  /* 0x0000000125259824 */ /* 0x100fe200078e0a08 */
[----:B------:R-:W-:Y:S01]  /*1500*/  ISETP.GE.AND P1, PT, R36, RZ, PT ;  /* 0x000000ff2400720c */ /* 0x000fe20003f26270 */
[--C-:B------:R-:W-:Y:S01]  /*1510*/  @!P3 IMAD.IADD R39, R39, 0x1, -R8.reuse ;  /* 0x000000012727b824 */ /* 0x100fe200078e0a08 */
[----:B------:R-:W-:Y:S01]  /*1520*/  ISETP.GE.AND P3, PT, R38, RZ, PT ;  /* 0x000000ff2600720c */ /* 0x000fe20003f66270 */
[--C-:B------:R-:W-:Y:S01]  /*1530*/  @!P5 IMAD.IADD R41, R41, 0x1, -R8.reuse ;  /* 0x000000012929d824 */ /* 0x100fe200078e0a08 */
[----:B------:R-:W-:Y:S01]  /*1540*/  ISETP.GE.AND P5, PT, R40, RZ, PT ;  /* 0x000000ff2800720c */ /* 0x000fe20003fa6270 */
[----:B------:R-:W-:Y:S01]  /*1550*/  @!P4 IMAD.IADD R43, R43, 0x1, -R8 ;  /* 0x000000012b2bc824 */ /* 0x000fe200078e0a08 */
[----:B------:R-:W-:Y:S01]  /*1560*/  ISETP.NE.AND P4, PT, R21, RZ, PT ;  /* 0x000000ff1500720c */ /* 0x000fe20003f85270 */
[----:B------:R-:W-:Y:S01]  /*1570*/  @!P0 IMAD.MOV R33, RZ, RZ, -R33 ;  /* 0x000000ffff218224 */ /* 0x000fe200078e0a21 */
[----:B------:R-:W-:Y:S01]  /*1580*/  LOP3.LUT R8, RZ, R21, RZ, 0x33, !PT ;  /* 0x00000015ff087212 */ /* 0x000fe200078e33ff */
[----:B------:R-:W-:Y:S01]  /*1590*/  @!P6 IMAD.MOV R35, RZ, RZ, -R35 ;  /* 0x000000ffff23e224 */ /* 0x000fe200078e0a23 */
[----:B------:R-:W-:Y:S01]  /*15a0*/  LOP3.LUT R10, R13, 0x10, R10, 0x78, !PT ;  /* 0x000000100d0a7812 */ /* 0x000fe200078e780a */
[----:B------:R-:W-:Y:S01]  /*15b0*/  @!P2 IMAD.MOV R43, RZ, RZ, -R43 ;  /* 0x000000ffff2ba224 */ /* 0x000fe200078e0a2b */
[C---:B------:R-:W-:Y:S01]  /*15c0*/  SEL R9, R8.reuse, R9, !P4 ;  /* 0x0000000908097207 */ /* 0x040fe20006000000 */
[----:B------:R-:W-:Y:S01]  /*15d0*/  @!P1 IMAD.MOV R37, RZ, RZ, -R37 ;  /* 0x000000ffff259224 */ /* 0x000fe200078e0a25 */
[C---:B------:R-:W-:Y:S01]  /*15e0*/  SEL R11, R8.reuse, R11, !P4 ;  /* 0x0000000b080b7207 */ /* 0x040fe20006000000 */
[----:B------:R-:W-:Y:S01]  /*15f0*/  @!P3 IMAD.MOV R39, RZ, RZ, -R39 ;  /* 0x000000ffff27b224 */ /* 0x000fe200078e0a27 */
[C---:B------:R-:W-:Y:S01]  /*1600*/  SEL R15, R8.reuse, R15, !P4 ;  /* 0x0000000f080f7207 */ /* 0x040fe20006000000 */
[----:B------:R-:W-:Y:S01]  /*1610*/  IMAD R9, R9, UR39, RZ ;  /* 0x0000002709097c24 */ /* 0x000fe2000f8e02ff */
[C---:B------:R-:W-:Y:S01]  /*1620*/  SEL R19, R8.reuse, R19, !P4 ;  /* 0x0000001308137207 */ /* 0x040fe20006000000 */
[----:B------:R-:W-:Y:S01]  /*1630*/  @!P5 IMAD.MOV R41, RZ, RZ, -R41 ;  /* 0x000000ffff29d224 */ /* 0x000fe200078e0a29 */
[----:B------:R-:W-:Y:S01]  /*1640*/  LOP3.LUT R13, R7, 0x100, RZ, 0xc0, !PT ;  /* 0x00000100070d7812 */ /* 0x000fe200078ec0ff */
[----:B------:R-:W-:Y:S01]  /*1650*/  IMAD R11, R11, UR39, RZ ;  /* 0x000000270b0b7c24 */ /* 0x000fe2000f8e02ff */
[----:B------:R-:W-:Y:S01]  /*1660*/  SEL R23, R8, R23, !P4 ;  /* 0x0000001708177207 */ /* 0x000fe20006000000 */
[----:B------:R-:W-:Y:S01]  /*1670*/  IMAD R15, R15, UR39, RZ ;  /* 0x000000270f0f7c24 */ /* 0x000fe2000f8e02ff */
[----:B------:R-:W-:Y:S01]  /*1680*/  IADD3 R13, R10, UR5, R13 ;  /* 0x000000050a0d7c10 */ /* 0x000fe2000fffe00d */
[----:B------:R-:W-:Y:S01]  /*1690*/  IMAD R19, R19, UR39, RZ ;  /* 0x0000002713137c24 */ /* 0x000fe2000f8e02ff */
[----:B------:R-:W-:Y:S01]  /*16a0*/  SEL R17, R8, R17, !P4 ;  /* 0x0000001108117207 */ /* 0x000fe20006000000 */
[----:B------:R-:W-:Y:S01]  /*16b0*/  IMAD R23, R23, UR39, RZ ;  /* 0x0000002717177c24 */ /* 0x000fe2000f8e02ff */
[----:B------:R-:W-:-:S02]  /*16c0*/  IADD3 R10, P2, R9, UR6, RZ ;  /* 0x00000006090a7c10 */ /* 0x000fc4000ff5e0ff */
[C---:B------:R-:W-:Y:S02]  /*16d0*/  SEL R25, R8.reuse, R25, !P4 ;  /* 0x0000001908197207 */ /* 0x040fe40006000000 */
[C---:B------:R-:W-:Y:S02]  /*16e0*/  SEL R27, R8.reuse, R27, !P4 ;  /* 0x0000001b081b7207 */ /* 0x040fe40006000000 */
[C---:B------:R-:W-:Y:S01]  /*16f0*/  SEL R29, R8.reuse, R29, !P4 ;  /* 0x0000001d081d7207 */ /* 0x040fe20006000000 */
[----:B------:R-:W-:Y:S01]  /*1700*/  IMAD R25, R25, UR39, RZ ;  /* 0x0000002719197c24 */ /* 0x000fe2000f8e02ff */
        /* <DEDUP_REMOVED lines=12> */
[----:B------:R-:W-:Y:S01]  /*17d0*/  SEL R8, R8, R43, !P4 ;  /* 0x0000002b08087207 */ /* 0x000fe20006000000 */
[----:B------:R-:W-:Y:S01]  /*17e0*/  IMAD R39, R39, UR39, RZ ;  /* 0x0000002727277c24 */ /* 0x000fe2000f8e02ff */
[----:B------:R-:W-:Y:S01]  /*17f0*/  R2UR UR37, R10 ;  /* 0x000000000a2572ca */ /* 0x000fe200000e0000 */
[----:B------:R-:W-:Y:S01]  /*1800*/  IMAD R10, R17, UR39, RZ ;  /* 0x00000027110a7c24 */ /* 0x000fe2000f8e02ff */
[----:B------:R-:W-:Y:S01]  /*1810*/  IADD3 R14, P3, R11, UR6, RZ ;  /* 0x000000060b0e7c10 */ /* 0x000fe2000ff7e0ff */
[----:B------:R-:W-:Y:S01]  /*1820*/  IMAD R41, R41, UR39, RZ ;  /* 0x0000002729297c24 */ /* 0x000fe2000f8e02ff */
[----:B------:R-:W-:-:S02]  /*1830*/  IADD3 R18, P4, R15, UR6, RZ ;  /* 0x000000060f127c10 */ /* 0x000fc4000ff9e0ff */
[----:B------:R-:W-:Y:S02]  /*1840*/  CS2R R42, SRZ ;  /* 0x00000000002a7805 */ /* 0x000fe4000001ff00 */
[----:B------:R-:W-:Y:S02]  /*1850*/  IADD3 R16, P0, R19, UR6, RZ ;  /* 0x0000000613107c10 */ /* 0x000fe4000ff1e0ff */
[----:B------:R-:W-:Y:S02]  /*1860*/  R2UR UR35, R14 ;  /* 0x000000000e2372ca */ /* 0x000fe400000e0000 */
[----:B------:R-:W-:Y:S02]  /*1870*/  R2UR UR33, R18 ;  /* 0x00000000122172ca */ /* 0x000fe400000e0000 */
[----:B------:R-:W-:Y:S02]  /*1880*/  R2UR UR29, R16 ;  /* 0x00000000101d72ca */ /* 0x000fe400000e0000 */
[----:B------:R-:W-:-:S02]  /*1890*/  IADD3 R14, P1, R23, UR6, RZ ;  /* 0x00000006170e7c10 */ /* 0x000fc4000ff3e0ff */
[----:B------:R-:W-:Y:S02]  /*18a0*/  SHF.R.S32.HI R18, RZ, 0x1f, R9 ;  /* 0x0000001fff127819 */ /* 0x000fe40000011409 */
[----:B------:R-:W-:Y:S02]  /*18b0*/  SHF.R.S32.HI R16, RZ, 0x1f, R15 ;  /* 0x0000001fff107819 */ /* 0x000fe4000001140f */
[----:B------:R-:W-:Y:S02]  /*18c0*/  IADD3 R17, P5, R10, UR6, RZ ;  /* 0x000000060a117c10 */ /* 0x000fe4000ffbe0ff */
[----:B------:R-:W-:Y:S02]  /*18d0*/  SHF.R.S32.HI R15, RZ, 0x1f, R10 ;  /* 0x0000001fff0f7819 */ /* 0x000fe4000001140a */
[----:B------:R-:W-:Y:S02]  /*18e0*/  R2UR UR27, R14 ;  /* 0x000000000e1b72ca */ /* 0x000fe400000e0000 */
[----:B------:R-:W-:-:S02]  /*18f0*/  IADD3.X R18, R18, UR7, RZ, P2, !PT ;  /* 0x0000000712127c10 */ /* 0x000fc400097fe4ff */
[----:B------:R-:W-:Y:S02]  /*1900*/  IADD3 R14, P2, R25, UR6, RZ ;  /* 0x00000006190e7c10 */ /* 0x000fe4000ff5e0ff */
[----:B------:R-:W-:Y:S02]  /*1910*/  IADD3.X R15, R15, UR7, RZ, P5, !PT ;  /* 0x000000070f0f7c10 */ /* 0x000fe4000affe4ff */
[----:B------:R-:W-:Y:S02]  /*1920*/  IADD3 R9, P5, R31, UR6, RZ ;  /* 0x000000061f097c10 */ /* 0x000fe4000ffbe0ff */
[----:B------:R-:W-:Y:S02]  /*1930*/  R2UR UR31, R17 ;  /* 0x00000000111f72ca */ /* 0x000fe400000e0000 */
[----:B------:R-:W-:Y:S02]  /*1940*/  R2UR UR25, R14 ;  /* 0x000000000e1972ca */ /* 0x000fe400000e0000 */
[----:B------:R-:W-:-:S02]  /*1950*/  SHF.R.S32.HI R17, RZ, 0x1f, R11 ;  /* 0x0000001fff117819 */ /* 0x000fc4000001140b */
[----:B------:R-:W-:Y:S02]  /*1960*/  R2UR UR19, R9 ;  /* 0x00000000091372ca */ /* 0x000fe400000e0000 */
[----:B------:R-:W-:Y:S02]  /*1970*/  SHF.R.S32.HI R14, RZ, 0x1f, R23 ;  /* 0x0000001fff0e7819 */ /* 0x000fe40000011417 */
[----:B------:R-:W-:Y:S02]  /*1980*/  SHF.R.S32.HI R9, RZ, 0x1f, R19 ;  /* 0x0000001fff097819 */ /* 0x000fe40000011413 */
[----:B------:R-:W-:Y:S02]  /*1990*/  IADD3.X R17, R17, UR7, RZ, P3, !PT ;  /* 0x0000000711117c10 */ /* 0x000fe40009ffe4ff */
[----:B------:R-:W-:Y:S02]  /*19a0*/  IADD3.X R16, R16, UR7, RZ, P4, !PT ;  /* 0x0000000710107c10 */ /* 0x000fe4000a7fe4ff */
[----:B------:R-:W-:-:S02]  /*19b0*/  IADD3.X R14, R14, UR7, RZ, P1, !PT ;  /* 0x000000070e0e7c10 */ /* 0x000fc40008ffe4ff */
[----:B------:R-:W-:Y:S02]  /*19c0*/  IADD3 R11, P3, R27, UR6, RZ ;  /* 0x000000061b0b7c10 */ /* 0x000fe4000ff7e0ff */
[----:B------:R-:W-:Y:S02]  /*19d0*/  IADD3 R10, P4, R29, UR6, RZ ;  /* 0x000000061d0a7c10 */ /* 0x000fe4000ff9e0ff */
[----:B------:R-:W-:Y:S02]  /*19e0*/  IADD3.X R9, R9, UR7, RZ, P0, !PT ;  /* 0x0000000709097c10 */ /* 0x000fe400087fe4ff */
[----:B------:R-:W-:Y:S02]  /*19f0*/  SHF.R.S32.HI R29, RZ, 0x1f, R29 ;  /* 0x0000001fff1d7819 */ /* 0x000fe4000001141d */
[----:B------:R-:W-:Y:S02]  /*1a00*/  R2UR UR28, R14 ;  /* 0x000000000e1c72ca */ /* 0x000fe400000e0000 */
[----:B------:R-:W-:-:S02]  /*1a10*/  R2UR UR23, R11 ;  /* 0x000000000b1772ca */ /* 0x000fc400000e0000 */
[----:B------:R-:W-:Y:S02]  /*1a20*/  R2UR UR21, R10 ;  /* 0x000000000a1572ca */ /* 0x000fe400000e0000 */
[----:B------:R-:W-:Y:S02]  /*1a30*/  R2UR UR30, R9 ;  /* 0x00000000091e72ca */ /* 0x000fe400000e0000 */
[----:B------:R-:W-:Y:S02]  /*1a40*/  SHF.R.S32.HI R14, RZ, 0x1f, R31 ;  /* 0x0000001fff0e7819 */ /* 0x000fe4000001141f */
[----:B------:R-:W-:Y:S02]  /*1a50*/  SHF.R.S32.HI R11, RZ, 0x1f, R25 ;  /* 0x0000001fff0b7819 */ /* 0x000fe40000011419 */
[----:B------:R-:W-:Y:S02]  /*1a60*/  SHF.R.S32.HI R10, RZ, 0x1f, R27 ;  /* 0x0000001fff0a7819 */ /* 0x000fe4000001141b */
[----:B------:R-:W-:-:S02]  /*1a70*/  IADD3.X R9, R29, UR7, RZ, P4, !PT ;  /* 0x000000071d097c10 */ /* 0x000fc4000a7fe4ff */
[----:B------:R-:W-:Y:S02]  /*1a80*/  IADD3.X R14, R14, UR7, RZ, P5, !PT ;  /* 0x000000070e0e7c10 */ /* 0x000fe4000affe4ff */
[----:B------:R-:W-:Y:S02]  /*1a90*/  IADD3.X R11, R11, UR7, RZ, P2, !PT ;  /* 0x000000070b0b7c10 */ /* 0x000fe400097fe4ff */
[----:B------:R-:W-:Y:S02]  /*1aa0*/  IADD3.X R10, R10, UR7, RZ, P3, !PT ;  /* 0x000000070a0a7c10 */ /* 0x000fe40009ffe4ff */
[----:B------:R-:W-:Y:S02]  /*1ab0*/  R2UR UR22, R9 ;  /* 0x00000000091672ca */ /* 0x000fe400000e0000 */
[----:B------:R-:W-:Y:S02]  /*1ac0*/  IADD3 R20, P2, R37, UR6, RZ ;  /* 0x0000000625147c10 */ /* 0x000fe4000ff5e0ff */
[----:B------:R-:W-:-:S02]  /*1ad0*/  SHF.R.S32.HI R9, RZ, 0x1f, R37 ;  /* 0x0000001fff097819 */ /* 0x000fc40000011425 */
[----:B------:R-:W-:Y:S02]  /*1ae0*/  CS2R R36, SRZ ;  /* 0x0000000000247805 */ /* 0x000fe4000001ff00 */
[----:B------:R-:W-:Y:S01]  /*1af0*/  R2UR UR20, R14 ;  /* 0x000000000e1472ca */ /* 0x000fe200000e0000 */
[----:B------:R-:W-:Y:S01]  /*1b00*/  IMAD R14, R8, UR39, RZ ;  /* 0x00000027080e7c24 */ /* 0x000fe2000f8e02ff */
[----:B------:R-:W-:Y:S02]  /*1b10*/  IADD3 R19, P3, R39, UR6, RZ ;  /* 0x0000000627137c10 */ /* 0x000fe4000ff7e0ff */
[----:B------:R-:W-:Y:S02]  /*1b20*/  R2UR UR24, R10 ;  /* 0x000000000a1872ca */ /* 0x000fe400000e0000 */
[----:B------:R-:W-:Y:S02]  /*1b30*/  IADD3 R21, P1, R35, UR6, RZ ;  /* 0x0000000623157c10 */ /* 0x000fe4000ff3e0ff */
[----:B------:R-:W-:-:S02]  /*1b40*/  SHF.R.S32.HI R10, RZ, 0x1f, R35 ;  /* 0x0000001fff0a7819 */ /* 0x000fc40000011423 */
[----:B------:R-:W-:Y:S02]  /*1b50*/  CS2R R34, SRZ ;  /* 0x0000000000227805 */ /* 0x000fe4000001ff00 */
[----:B------:R-:W-:Y:S02]  /*1b60*/  IADD3.X R9, R9, UR7, RZ, P2, !PT ;  /* 0x0000000709097c10 */ /* 0x000fe400097fe4ff */
[----:B------:R-:W-:Y:S02]  /*1b70*/  SHF.R.S32.HI R39, RZ, 0x1f, R39 ;  /* 0x0000001fff277819 */ /* 0x000fe40000011427 */
[----:B------:R-:W-:Y:S02]  /*1b80*/  R2UR UR26, R11 ;  /* 0x000000000b1a72ca */ /* 0x000fe400000e0000 */
[----:B------:R-:W-:Y:S02]  /*1b90*/  IADD3 R22, P0, R33, UR6, RZ ;  /* 0x0000000621167c10 */ /* 0x000fe4000ff1e0ff */
[----:B------:R-:W-:-:S02]  /*1ba0*/  SHF.R.S32.HI R11, RZ, 0x1f, R33 ;  /* 0x0000001fff0b7819 */ /* 0x000fc40000011421 */
[----:B------:R-:W-:Y:S02]  /*1bb0*/  CS2R R32, SRZ ;  /* 0x0000000000207805 */ /* 0x000fe4000001ff00 */
[----:B------:R-:W-:Y:S02]  /*1bc0*/  R2UR UR32, R15 ;  /* 0x000000000f2072ca */ /* 0x000fe400000e0000 */
[----:B------:R-:W-:Y:S02]  /*1bd0*/  IADD3.X R10, R10, UR7, RZ, P1, !PT ;  /* 0x000000070a0a7c10 */ /* 0x000fe40008ffe4ff */
[----:B------:R-:W-:Y:S02]  /*1be0*/  R2UR UR14, R9 ;  /* 0x00000000090e72ca */ /* 0x000fe400000e0000 */
[----:B------:R-:W-:Y:S02]  /*1bf0*/  IADD3.X R3, R39, UR7, RZ, P3, !PT ;  /* 0x0000000727037c10 */ /* 0x000fe40009ffe4ff */
[----:B------:R-:W-:-:S02]  /*1c00*/  CS2R R38, SRZ ;  /* 0x0000000000267805 */ /* 0x000fc4000001ff00 */
[----:B------:R-:W-:Y:S02]  /*1c10*/  SHF.R.S32.HI R15, RZ, 0x1f, R14 ;  /* 0x0000001fff0f7819 */ /* 0x000fe4000001140e */
[----:B------:R-:W-:Y:S02]  /*1c20*/  SHF.R.S32.HI R9, RZ, 0x1f, R41 ;  /* 0x0000001fff097819 */ /* 0x000fe40000011429 */
[----:B------:R-:W-:Y:S02]  /*1c30*/  IADD3 R8, P1, R41, UR6, RZ ;  /* 0x0000000629087c10 */ /* 0x000fe4000ff3e0ff */
[----:B------:R-:W-:Y:S02]  /*1c40*/  CS2R R40, SRZ ;  /* 0x0000000000287805 */ /* 0x000fe4000001ff00 */
[----:B------:R-:W-:Y:S01]  /*1c50*/  IADD3 R14, P2, R14, UR6, RZ ;  /* 0x000000060e0e7c10 */ /* 0x000fe2000ff5e0ff */
[----:B------:R-:W-:Y:S01]  /*1c60*/  USHF.R.S32.HI UR6, URZ, 0x1f, UR4 ;  /* 0x0000001f3f067899 */ /* 0x000fe20008011404 */
[----:B------:R-:W-:-:S02]  /*1c70*/  IADD3.X R11, R11, UR7, RZ, P0, !PT ;  /* 0x000000070b0b7c10 */ /* 0x000fc400087fe4ff */
[----:B------:R-:W-:Y:S01]  /*1c80*/  IADD3 R64, P0, R65, UR10, RZ ;  /* 0x0000000a41407c10 */ /* 0x000fe2000ff1e0ff */
[----:B------:R-:W-:Y:S01]  /*1c90*/  ULEA.HI UR6, UR6, UR4, URZ, 0x5 ;  /* 0x0000000406067291 */ /* 0x000fe2000f8f283f */
[----:B------:R-:W-:Y:S02]  /*1ca0*/  R2UR UR17, R22 ;  /* 0x00000000161172ca */ /* 0x000fe400000e0000 */
[----:B------:R-:W-:Y:S01]  /*1cb0*/  R2UR UR15, R21 ;  /* 0x00000000150f72ca */ /* 0x000fe200000e0000 */
[----:B------:R-:W-:Y:S01]  /*1cc0*/  USHF.R.S32.HI UR6, URZ, 0x5, UR6 ;  /* 0x000000053f067899 */ /* 0x000fe20008011406 */
[----:B------:R-:W-:Y:S02]  /*1cd0*/  R2UR UR13, R20 ;  /* 0x00000000140d72ca */ /* 0x000fe400000e0000 */
[----:B------:R-:W-:Y:S02]  /*1ce0*/  R2UR UR10, R3 ;  /* 0x00000000030a72ca */ /* 0x000fe400000e0000 */
[----:B------:R-:W-:Y:S01]  /*1cf0*/  IADD3.X R3, R9, UR7, RZ, P1, !PT ;  /* 0x0000000709037c10 */ /* 0x000fe20008ffe4ff */
[----:B------:R-:W-:Y:S01]  /*1d00*/  IMAD R9, R68, 0x1b, RZ ;  /* 0x0000001b44097824 */ /* 0x000fe200078e02ff */
[----:B------:R-:W-:Y:S01]  /*1d10*/  IADD3.X R15, R15, UR7, RZ, P2, !PT ;  /* 0x000000070f0f7c10 */ /* 0x000fe200097fe4ff */
[----:B------:R-:W-:Y:S01]  /*1d20*/  ULDC UR7, c[0x0][0x23c] ;  /* 0x00008f0000077ab9 */ /* 0x000fe20000000800 */
[----:B------:R-:W-:Y:S01]  /*1d30*/  R2UR UR12, R19 ;  /* 0x00000000130c72ca */ /* 0x000fe200000e0000 */
[----:B------:R-:W-:Y:S01]  /*1d40*/  IMAD R71, R71, UR7, RZ ;  /* 0x0000000747477c24 */ /* 0x000fe2000f8e02ff */
[----:B------:R-:W-:-:S02]  /*1d50*/  R2UR UR38, R18 ;  /* 0x00000000122672ca */ /* 0x000fc400000e0000 */
[----:B------:R-:W-:Y:S02]  /*1d60*/  CS2R R18, SRZ ;  /* 0x0000000000127805 */ /* 0x000fe4000001ff00 */
[----:B------:R-:W-:Y:S01]  /*1d70*/  R2UR UR36, R17 ;  /* 0x00000000112472ca */ /* 0x000fe200000e0000 */
[----:B------:R-:W-:Y:S01]  /*1d80*/  USHF.L.U32 UR4, UR7, 0x5, URZ ;  /* 0x0000000507047899 */ /* 0x000fe2000800063f */
[----:B------:R-:W-:Y:S02]  /*1d90*/  R2UR UR34, R16 ;  /* 0x00000000102272ca */ /* 0x000fe400000e0000 */
[----:B------:R-:W-:Y:S02]  /*1da0*/  CS2R R16, SRZ ;  /* 0x0000000000107805 */ /* 0x000fe4000001ff00 */
[----:B------:R-:W-:Y:S01]  /*1db0*/  R2UR UR18, R11 ;  /* 0x000000000b1272ca */ /* 0x000fe200000e0000 */
[----:B------:R-:W-:Y:S01]  /*1dc0*/  IMAD R11, R68, 0x1c, RZ ;  /* 0x0000001c440b7824 */ /* 0x000fe200078e02ff */
[----:B------:R-:W-:Y:S01]  /*1dd0*/  R2UR UR16, R10 ;  /* 0x000000000a1072ca */ /* 0x000fe200000e0000 */
[----:B------:R-:W-:Y:S01]  /*1de0*/  ULDC UR7, c[0x0][0x238] ;  /* 0x00008e0000077ab9 */ /* 0x000fe20000000800 */
[----:B------:R-:W-:-:S02]  /*1df0*/  LEA.HI.X.SX32 R65, R65, UR11, 0x1, P0 ;  /* 0x0000000b41417c11 */ /* 0x000fc400080f0eff */
[----:B------:R-:W-:-:S11]  /*1e00*/  SHF.R.S32.HI R10, RZ, 0x1f, R71 ;  /* 0x0000001fff0a7819 */ /* 0x000fd60000011447 */
.L_x_2:
[C---:B------:R-:W-:Y:S02]  /*1e10*/  ISETP.GT.AND P1, PT, R67.reuse, RZ, PT ;  /* 0x000000ff4300720c */ /* 0x040fe40003f24270 */
[----:B------:R-:W-:Y:S02]  /*1e20*/  ISETP.GT.AND P4, PT, R67, 0x1, PT ;  /* 0x000000014300780c */ /* 0x000fe40003f84270 */
[----:B------:R-:W-:Y:S02]  /*1e30*/  PRMT R31, RZ, 0x7610, R31 ;  /* 0x00007610ff1f7816 */ /* 0x000fe4000000001f */
[----:B------:R-:W-:Y:S02]  /*1e40*/  IADD3 R20, P3, R64, UR7, RZ ;  /* 0x0000000740147c10 */ /* 0x000fe4000ff7e0ff */
[----:B------:R-:W-:Y:S02]  /*1e50*/  PRMT R61, RZ, 0x7610, R61 ;  /* 0x00007610ff3d7816 */ /* 0x000fe4000000003d */
[----:B------:R-:W-:-:S02]  /*1e60*/  LEA.HI.X.SX32 R21, R68, R65, 0x1, P3 ;  /* 0x0000004144157211 */ /* 0x000fc400018f0eff */
[C---:B------:R-:W-:Y:S01]  /*1e70*/  ISETP.GT.AND P0, PT, R67.reuse, 0x1b, PT ;  /* 0x0000001b4300780c */ /* 0x040fe20003f04270 */
[----:B------:R-:W2:Y:S01]  /*1e80*/  @P1 LDG.E.U8 R31, desc[UR8][R64.64] ;  /* 0x00000008401f1981 */ /* 0x000ea2000c1e1100 */
[----:B------:R-:W-:Y:S02]  /*1e90*/  ISETP.GT.AND P1, PT, R67, 0x1c, PT ;  /* 0x0000001c4300780c */ /* 0x000fe40003f24270 */
[-C--:B------:R-:W-:Y:S01]  /*1ea0*/  IADD3 R24, P3, R11, R64.reuse, RZ ;  /* 0x000000400b187210 */ /* 0x080fe20007f7e0ff */
[----:B------:R0:W3:Y:S01]  /*1eb0*/  @P4 LDG.E.U8 R61, desc[UR8][R20.64] ;  /* 0x00000008143d4981 */ /* 0x0000e2000c1e1100 */
[----:B------:R-:W-:Y:S02]  /*1ec0*/  IADD3 R22, P2, R9, R64, RZ ;  /* 0x0000004009167210 */ /* 0x000fe40007f5e0ff */
[----:B------:R-:W-:Y:S02]  /*1ed0*/  ISETP.GT.AND P4, PT, R67, 0x1d, PT ;  /* 0x0000001d4300780c */ /* 0x000fe40003f84270 */
[----:B------:R-:W-:Y:S01]  /*1ee0*/  PRMT R62, RZ, 0x7610, R62 ;  /* 0x00007610ff3e7816 */ /* 0x000fe2000000003e */
[----:B------:R-:W-:Y:S01]  /*1ef0*/  IMAD.SHL.U32 R28, R68, 0x2, RZ ;  /* 0x00000002441c7824 */ /* 0x000fe200078e00ff */
[----:B------:R-:W-:-:S02]  /*1f00*/  LEA.HI.X.SX32 R25, R11, R65, 0x1, P3 ;  /* 0x000000410b197211 */ /* 0x000fc400018f0eff */
[-C--:B------:R-:W-:Y:S02]  /*1f10*/  LEA.HI.X.SX32 R23, R9, R65.reuse, 0x1, P2 ;  /* 0x0000004109177211 */ /* 0x080fe400010f0eff */
[CC--:B------:R-:W-:Y:S01]  /*1f20*/  IADD3 R26, P2, R75.reuse, R64.reuse, RZ ;  /* 0x000000404b1a7210 */ /* 0x0c0fe20007f5e0ff */
[----:B------:R-:W4:Y:S01]  /*1f30*/  @P1 LDG.E.U8 R62, desc[UR8][R24.64] ;  /* 0x00000008183e1981 */ /* 0x000f22000c1e1100 */
[----:B------:R-:W-:Y:S02]  /*1f40*/  PRMT R30, RZ, 0x7610, R30 ;  /* 0x00007610ff1e7816 */ /* 0x000fe4000000001e */
[----:B------:R-:W-:Y:S02]  /*1f50*/  PRMT R60, RZ, 0x7610, R60 ;  /* 0x00007610ff3c7816 */ /* 0x000fe4000000003c */
[----:B------:R-:W-:Y:S02]  /*1f60*/  LEA.HI.X.SX32 R27, R75, R65, 0x1, P2 ;  /* 0x000000414b1b7211 */ /* 0x000fe400010f0eff */
[----:B0-----:R-:W-:Y:S01]  /*1f70*/  IADD3 R20, P1, R28, R64, RZ ;  /* 0x000000401c147210 */ /* 0x001fe20007f3e0ff */
[----:B------:R0:W5:Y:S01]  /*1f80*/  @P0 LDG.E.U8 R30, desc[UR8][R22.64] ;  /* 0x00000008161e0981 */ /* 0x000162000c1e1100 */
[----:B------:R-:W-:-:S02]  /*1f90*/  ISETP.GT.AND P0, PT, R67, 0x2, PT ;  /* 0x000000024300780c */ /* 0x000fc40003f04270 */
[----:B------:R-:W-:Y:S01]  /*1fa0*/  LEA.HI.X.SX32 R21, R28, R65, 0x1, P1 ;  /* 0x000000411c157211 */ /* 0x000fe200008f0eff */
[----:B------:R1:W4:Y:S01]  /*1fb0*/  @P4 LDG.E.U8 R60, desc[UR8][R26.64] ;  /* 0x000000081a3c4981 */ /* 0x000322000c1e1100 */
[C---:B------:R-:W-:Y:S01]  /*1fc0*/  IMAD.SHL.U32 R28, R68.reuse, 0x4, RZ ;  /* 0x00000004441c7824 */ /* 0x040fe200078e00ff */
[C---:B------:R-:W-:Y:S02]  /*1fd0*/  ISETP.GT.AND P4, PT, R67.reuse, 0x4, PT ;  /* 0x000000044300780c */ /* 0x040fe40003f84270 */
[----:B------:R-:W-:Y:S01]  /*1fe0*/  ISETP.GT.AND P3, PT, R67, 0x3, PT ;  /* 0x000000034300780c */ /* 0x000fe20003f64270 */
[----:B0-----:R-:W-:Y:S01]  /*1ff0*/  IMAD R23, R68, 0x3, RZ ;  /* 0x0000000344177824 */ /* 0x001fe200078e02ff */
[----:B------:R-:W-:Y:S02]  /*2000*/  IADD3 R24, P1, R28, R64, RZ ;  /* 0x000000401c187210 */ /* 0x000fe40007f3e0ff */
[----:B------:R-:W-:Y:S01]  /*2010*/  PRMT R63, RZ, 0x7610, R63 ;  /* 0x00007610ff3f7816 */ /* 0x000fe2000000003f */
[----:B-1----:R-:W-:Y:S01]  /*2020*/  IMAD R27, R68, 0x5, RZ ;  /* 0x00000005441b7824 */ /* 0x002fe200078e02ff */
[----:B------:R-:W-:-:S02]  /*2030*/  PRMT R72, RZ, 0x7610, R72 ;  /* 0x00007610ff487816 */ /* 0x000fc40000000048 */
[CC--:B------:R-:W-:Y:S02]  /*2040*/  IADD3 R22, P2, R23.reuse, R64.reuse, RZ ;  /* 0x0000004017167210 */ /* 0x0c0fe40007f5e0ff */
[-C--:B------:R-:W-:Y:S01]  /*2050*/  LEA.HI.X.SX32 R25, R28, R65.reuse, 0x1, P1 ;  /* 0x000000411c197211 */ /* 0x080fe200008f0eff */
[----:B------:R0:W5:Y:S01]  /*2060*/  @P0 LDG.E.U8 R63, desc[UR8][R20.64] ;  /* 0x00000008143f0981 */ /* 0x000162000c1e1100 */
[----:B------:R-:W-:Y:S01]  /*2070*/  PRMT R73, RZ, 0x7610, R73 ;  /* 0x00007610ff497816 */ /* 0x000fe20000000049 */
[C---:B------:R-:W-:Y:S01]  /*2080*/  IMAD R28, R68.reuse, 0x7, RZ ;  /* 0x00000007441c7824 */ /* 0x040fe200078e02ff */
[-C--:B------:R-:W-:Y:S01]  /*2090*/  LEA.HI.X.SX32 R23, R23, R65.reuse, 0x1, P2 ;  /* 0x0000004117177211 */ /* 0x080fe200010f0eff */
[----:B------:R-:W4:Y:S01]  /*20a0*/  @P4 LDG.E.U8 R72, desc[UR8][R24.64] ;  /* 0x0000000818484981 */ /* 0x000f22000c1e1100 */
[----:B------:R-:W-:Y:S02]  /*20b0*/  ISETP.GT.AND P0, PT, R67, 0x5, PT ;  /* 0x000000054300780c */ /* 0x000fe40003f04270 */
[----:B------:R-:W-:Y:S01]  /*20c0*/  IADD3 R26, P1, R27, R64, RZ ;  /* 0x000000401b1a7210 */ /* 0x000fe20007f3e0ff */
[----:B------:R1:W4:Y:S01]  /*20d0*/  @P3 LDG.E.U8 R73, desc[UR8][R22.64] ;  /* 0x0000000816493981 */ /* 0x000322000c1e1100 */
[----:B------:R-:W-:Y:S01]  /*20e0*/  ISETP.GT.AND P4, PT, R67, 0x7, PT ;  /* 0x000000074300780c */ /* 0x000fe20003f84270 */
[----:B0-----:R-:W-:Y:S01]  /*20f0*/  IMAD R21, R68, 0x6, RZ ;  /* 0x0000000644157824 */ /* 0x001fe200078e02ff */
[----:B------:R-:W-:-:S02]  /*2100*/  LEA.HI.X.SX32 R27, R27, R65, 0x1, P1 ;  /* 0x000000411b1b7211 */ /* 0x000fc400008f0eff */
[----:B------:R-:W-:Y:S02]  /*2110*/  ISETP.GT.AND P3, PT, R67, 0x6, PT ;  /* 0x000000064300780c */ /* 0x000fe40003f64270 */
[----:B------:R-:W-:Y:S02]  /*2120*/  PRMT R76, RZ, 0x7610, R76 ;  /* 0x00007610ff4c7816 */ /* 0x000fe4000000004c */
[-C--:B-1----:R-:W-:Y:S01]  /*2130*/  IADD3 R22, P1, R28, R64.reuse, RZ ;  /* 0x000000401c167210 */ /* 0x082fe20007f3e0ff */
[----:B------:R-:W-:Y:S01]  /*2140*/  IMAD.SHL.U32 R25, R68, 0x8, RZ ;  /* 0x0000000844197824 */ /* 0x000fe200078e00ff */
[----:B------:R-:W-:Y:S02]  /*2150*/  PRMT R78, RZ, 0x7610, R78 ;  /* 0x00007610ff4e7816 */ /* 0x000fe4000000004e */
[----:B------:R0:W4:Y:S01]  /*2160*/  @P0 LDG.E.U8 R76, desc[UR8][R26.64] ;  /* 0x000000081a4c0981 */ /* 0x000122000c1e1100 */
[----:B------:R-:W-:Y:S02]  /*2170*/  IADD3 R20, P2, R21, R64, RZ ;  /* 0x0000004015147210 */ /* 0x000fe40007f5e0ff */
[----:B------:R-:W-:-:S02]  /*2180*/  LEA.HI.X.SX32 R23, R28, R65, 0x1, P1 ;  /* 0x000000411c177211 */ /* 0x000fc400008f0eff */
        /* <DEDUP_REMOVED lines=11> */
[-C--:B------:R-:W-:Y:S02]  /*2240*/  IADD3 R28, P1, R29, R64.reuse, RZ ;  /* 0x000000401d1c7210 */ /* 0x080fe40007f3e0ff */
[----:B------:R-:W-:Y:S01]  /*2250*/  PRMT R79, RZ, 0x7610, R79 ;  /* 0x00007610ff4f7816 */ /* 0x000fe2000000004f */
[C---:B-1----:R-:W-:Y:S01]  /*2260*/  IMAD R20, R68.reuse, 0xb, RZ ;  /* 0x0000000b44147824 */ /* 0x042fe200078e02ff */
[----:B------:R-:W-:Y:S02]  /*2270*/  PRMT R80, RZ, 0x7610, R80 ;  /* 0x00007610ff507816 */ /* 0x000fe40000000050 */
[----:B------:R-:W-:Y:S02]  /*2280*/  IADD3 R26, P2, R27, R64, RZ ;  /* 0x000000401b1a7210 */ /* 0x000fe40007f5e0ff */
[-C--:B------:R-:W-:Y:S01]  /*2290*/  LEA.HI.X.SX32 R29, R29, R65.reuse, 0x1, P1 ;  /* 0x000000411d1d7211 */ /* 0x080fe200008f0eff */
[----:B------:R0:W4:Y:S01]  /*22a0*/  @P0 LDG.E.U8 R79, desc[UR8][R24.64] ;  /* 0x00000008184f0981 */ /* 0x000122000c1e1100 */
[----:B------:R-:W-:Y:S01]  /*22b0*/  PRMT R81, RZ, 0x7610, R81 ;  /* 0x00007610ff517816 */ /* 0x000fe20000000051 */
[----:B------:R-:W-:Y:S01]  /*22c0*/  IMAD R23, R68, 0xd, RZ ;  /* 0x0000000d44177824 */ /* 0x000fe200078e02ff */
[----:B------:R-:W-:Y:S01]  /*22d0*/  LEA.HI.X.SX32 R27, R27, R65, 0x1, P2 ;  /* 0x000000411b1b7211 */ /* 0x000fe200010f0eff */
[----:B------:R1:W4:Y:S01]  /*22e0*/  @P4 LDG.E.U8 R80, desc[UR8][R28.64] ;  /* 0x000000081c504981 */ /* 0x000322000c1e1100 */
[----:B------:R-:W-:-:S02]  /*22f0*/  ISETP.GT.AND P0, PT, R67, 0xb, PT ;  /* 0x0000000b4300780c */ /* 0x000fc40003f04270 */
[-C--:B------:R-:W-:Y:S01]  /*2300*/  IADD3 R86, P1, R20, R64.reuse, RZ ;  /* 0x0000004014567210 */ /* 0x080fe20007f3e0ff */
[----:B------:R1:W4:Y:S01]  /*2310*/  @P3 LDG.E.U8 R81, desc[UR8][R26.64] ;  /* 0x000000081a513981 */ /* 0x000322000c1e1100 */
[C---:B------:R-:W-:Y:S01]  /*2320*/  ISETP.GT.AND P4, PT, R67.reuse, 0xd, PT ;  /* 0x0000000d4300780c */ /* 0x040fe20003f84270 */
[----:B------:R-:W-:Y:S01]  /*2330*/  IMAD R21, R68, 0xc, RZ ;  /* 0x0000000c44157824 */ /* 0x000fe200078e02ff */
[----:B------:R-:W-:Y:S02]  /*2340*/  LEA.HI.X.SX32 R87, R20, R65, 0x1, P1 ;  /* 0x0000004114577211 */ /* 0x000fe400008f0eff */
[----:B------:R-:W-:Y:S02]  /*2350*/  ISETP.GT.AND P3, PT, R67, 0xc, PT ;  /* 0x0000000c4300780c */ /* 0x000fe40003f64270 */
[----:B------:R-:W-:Y:S02]  /*2360*/  IADD3 R22, P1, R23, R64, RZ ;  /* 0x0000004017167210 */ /* 0x000fe40007f3e0ff */
[----:B------:R-:W-:Y:S01]  /*2370*/  PRMT R82, RZ, 0x7610, R82 ;  /* 0x00007610ff527816 */ /* 0x000fe20000000052 */
[----:B0-----:R-:W-:Y:S01]  /*2380*/  IMAD R25, R68, 0xe, RZ ;  /* 0x0000000e44197824 */ /* 0x001fe200078e02ff */
[----:B------:R-:W-:-:S02]  /*2390*/  PRMT R84, RZ, 0x7610, R84 ;  /* 0x00007610ff547816 */ /* 0x000fc40000000054 */
[-C--:B------:R-:W-:Y:S02]  /*23a0*/  IADD3 R20, P2, R21, R64.reuse, RZ ;  /* 0x0000004015147210 */ /* 0x080fe40007f5e0ff */
[-C--:B------:R-:W-:Y:S01]  /*23b0*/  LEA.HI.X.SX32 R23, R23, R65.reuse, 0x1, P1 ;  /* 0x0000004117177211 */ /* 0x080fe200008f0eff */
[----:B------:R-:W4:Y:S01]  /*23c0*/  @P0 LDG.E.U8 R82, desc[UR8][R86.64] ;  /* 0x0000000856520981 */ /* 0x000f22000c1e1100 */
[----:B------:R-:W-:Y:S01]  /*23d0*/  PRMT R83, RZ, 0x7610, R83 ;  /* 0x00007610ff537816 */ /* 0x000fe20000000053 */
[C---:B-1----:R-:W-:Y:S01]  /*23e0*/  IMAD R28, R68.reuse, 0x11, RZ ;  /* 0x00000011441c7824 */ /* 0x042fe200078e02ff */
[-C--:B------:R-:W-:Y:S01]  /*23f0*/  LEA.HI.X.SX32 R21, R21, R65.reuse, 0x1, P2 ;  /* 0x0000004115157211 */ /* 0x080fe200010f0eff */
[----:B------:R-:W4:Y:S01]  /*2400*/  @P4 LDG.E.U8 R84, desc[UR8][R22.64] ;  /* 0x0000000816544981 */ /* 0x000f22000c1e1100 */
[----:B------:R-:W-:Y:S02]  /*2410*/  ISETP.GT.AND P0, PT, R67, 0xe, PT ;  /* 0x0000000e4300780c */ /* 0x000fe40003f04270 */
[----:B------:R-:W-:Y:S01]  /*2420*/  IADD3 R24, P1, R25, R64, RZ ;  /* 0x0000004019187210 */ /* 0x000fe20007f3e0ff */
[----:B------:R0:W4:Y:S01]  /*2430*/  @P3 LDG.E.U8 R83, desc[UR8][R20.64] ;  /* 0x0000000814533981 */ /* 0x000122000c1e1100 */
[----:B------:R-:W-:Y:S01]  /*2440*/  ISETP.GT.AND P4, PT, R67, 0x11, PT ;  /* 0x000000114300780c */ /* 0x000fe20003f84270 */
[----:B------:R-:W-:Y:S01]  /*2450*/  IMAD.SHL.U32 R27, R68, 0x10, RZ ;  /* 0x00000010441b7824 */ /* 0x000fe200078e00ff */
[----:B------:R-:W-:-:S02]  /*2460*/  LEA.HI.X.SX32 R25, R25, R65, 0x1, P1 ;  /* 0x0000004119197211 */ /* 0x000fc400008f0eff */
[----:B------:R-:W-:Y:S02]  /*2470*/  ISETP.GT.AND P3, PT, R67, 0x10, PT ;  /* 0x000000104300780c */ /* 0x000fe40003f64270 */
[----:B------:R-:W-:Y:S02]  /*2480*/  PRMT R85, RZ, 0x7610, R85 ;  /* 0x00007610ff557816 */ /* 0x000fe40000000055 */
[-C--:B0-----:R-:W-:Y:S01]  /*2490*/  IADD3 R20, P1, R28, R64.reuse, RZ ;  /* 0x000000401c147210 */ /* 0x081fe20007f3e0ff */
[----:B------:R-:W-:Y:S01]  /*24a0*/  IMAD R23, R68, 0x12, RZ ;  /* 0x0000001244177824 */ /* 0x000fe200078e02ff */
[----:B------:R-:W-:Y:S02]  /*24b0*/  PRMT R89, RZ, 0x7610, R89 ;  /* 0x00007610ff597816 */ /* 0x000fe40000000059 */
[----:B------:R0:W4:Y:S01]  /*24c0*/  @P0 LDG.E.U8 R85, desc[UR8][R24.64] ;  /* 0x0000000818550981 */ /* 0x000122000c1e1100 */
[----:B------:R-:W-:Y:S02]  /*24d0*/  IADD3 R26, P2, R27, R64, RZ ;  /* 0x000000401b1a7210 */ /* 0x000fe40007f5e0ff */
[----:B------:R-:W-:-:S02]  /*24e0*/  LEA.HI.X.SX32 R21, R28, R65, 0x1, P1 ;  /* 0x000000411c157211 */ /* 0x000fc400008f0eff */
[----:B------:R-:W-:Y:S01]  /*24f0*/  PRMT R87, RZ, 0x7610, R87 ;  /* 0x00007610ff577816 */ /* 0x000fe20000000057 */
[C---:B------:R-:W-:Y:S01]  /*2500*/  IMAD R28, R68.reuse, 0x14, RZ ;  /* 0x00000014441c7824 */ /* 0x040fe200078e02ff */
[-C--:B------:R-:W-:Y:S01]  /*2510*/  LEA.HI.X.SX32 R27, R27, R65.reuse, 0x1, P2 ;  /* 0x000000411b1b7211 */ /* 0x080fe200010f0eff */
[----:B------:R-:W5:Y:S01]  /*2520*/  @P4 LDG.E.U8 R89, desc[UR8][R20.64] ;  /* 0x0000000814594981 */ /* 0x000f62000c1e1100 */
        /* <DEDUP_REMOVED lines=32> */
[----:B------:R-:W-:Y:S02]  /*2730*/  PRMT R91, RZ, 0x7610, R91 ;  /* 0x00007610ff5b7816 */ /* 0x000fe4000000005b */
[-C--:B------:R-:W-:Y:S01]  /*2740*/  LEA.HI.X.SX32 R23, R23, R65.reuse, 0x1, P2 ;  /* 0x0000004117177211 */ /* 0x080fe200010f0eff */
[----:B------:R-:W4:Y:S01]  /*2750*/  @P4 LDG.E.U8 R93, desc[UR8][R24.64] ;  /* 0x00000008185d4981 */ /* 0x000f22000c1e1100 */
[----:B------:R-:W-:Y:S01]  /*2760*/  IADD3 R26, P1, R27, R64, RZ ;  /* 0x000000401b1a7210 */ /* 0x000fe20007f3e0ff */
[C---:B0-----:R-:W-:Y:S01]  /*2770*/  IMAD R21, R68.reuse, 0x19, RZ ;  /* 0x0000001944157824 */ /* 0x041fe200078e02ff */
[C---:B------:R-:W-:Y:S01]  /*2780*/  ISETP.GT.AND P0, PT, R67.reuse, 0x18, PT ;  /* 0x000000184300780c */ /* 0x040fe20003f04270 */
[----:B------:R0:W4:Y:S01]  /*2790*/  @P3 LDG.E.U8 R91, desc[UR8][R22.64] ;  /* 0x00000008165b3981 */ /* 0x000122000c1e1100 */
[----:B------:R-:W-:Y:S01]  /*27a0*/  ISETP.GT.AND P4, PT, R67, 0x19, PT ;  /* 0x000000194300780c */ /* 0x000fe20003f84270 */
[----:B------:R-:W-:Y:S01]  /*27b0*/  IMAD R20, R68, 0x1a, RZ ;  /* 0x0000001a44147824 */ /* 0x000fe200078e02ff */
[----:B------:R-:W-:-:S02]  /*27c0*/  LEA.HI.X.SX32 R27, R27, R65, 0x1, P1 ;  /* 0x000000411b1b7211 */ /* 0x000fc400008f0eff */
[----:B------:R-:W-:Y:S02]  /*27d0*/  ISETP.GT.AND P1, PT, R67, 0x1a, PT ;  /* 0x0000001a4300780c */ /* 0x000fe40003f24270 */
[CC--:B------:R-:W-:Y:S02]  /*27e0*/  IADD3 R28, P3, R21.reuse, R64.reuse, RZ ;  /* 0x00000040151c7210 */ /* 0x0c0fe40007f7e0ff */
[----:B------:R-:W-:Y:S02]  /*27f0*/  PRMT R95, RZ, 0x7610, R95 ;  /* 0x00007610ff5f7816 */ /* 0x000fe4000000005f */
[----:B------:R-:W-:Y:S02]  /*2800*/  PRMT R96, RZ, 0x7610, R96 ;  /* 0x00007610ff607816 */ /* 0x000fe40000000060 */
[----:B0-----:R-:W-:Y:S02]  /*2810*/  IADD3 R22, P2, R20, R64, RZ ;  /* 0x0000004014167210 */ /* 0x001fe40007f5e0ff */
[-C--:B------:R-:W-:Y:S01]  /*2820*/  LEA.HI.X.SX32 R29, R21, R65.reuse, 0x1, P3 ;  /* 0x00000041151d7211 */ /* 0x080fe200018f0eff */
[----:B------:R0:W4:Y:S01]  /*2830*/  @P0 LDG.E.U8 R95, desc[UR8][R26.64] ;  /* 0x000000081a5f0981 */ /* 0x000122000c1e1100 */
[----:B------:R-:W-:Y:S01]  /*2840*/  PRMT R97, RZ, 0x7610, R97 ;  /* 0x00007610ff617816 */ /* 0x000fe20000000061 */
[----:B------:R-:W-:Y:S01]  /*2850*/  IMAD R21, R68, 0xf, RZ ;  /* 0x0000000f44157824 */ /* 0x000fe200078e02ff */
[----:B------:R-:W-:Y:S01]  /*2860*/  LEA.HI.X.SX32 R23, R20, R65, 0x1, P2 ;  /* 0x0000004114177211 */ /* 0x000fe200010f0eff */
[----:B------:R1:W4:Y:S01]  /*2870*/  @P4 LDG.E.U8 R96, desc[UR8][R28.64] ;  /* 0x000000081c604981 */ /* 0x000322000c1e1100 */
[----:B------:R-:W-:-:S02]  /*2880*/  ISETP.GT.AND P0, PT, R67, 0xf, PT ;  /* 0x0000000f4300780c */ /* 0x000fc40003f04270 */
[C---:B------:R-:W-:Y:S01]  /*2890*/  ISETP.GT.AND P4, PT, R67.reuse, 0x1e, PT ;  /* 0x0000001e4300780c */ /* 0x040fe20003f84270 */
[----:B------:R1:W4:Y:S01]  /*28a0*/  @P1 LDG.E.U8 R97, desc[UR8][R22.64] ;  /* 0x0000000816611981 */ /* 0x000322000c1e1100 */
[----:B------:R-:W-:Y:S02]  /*28b0*/  ISETP.GT.AND P5, PT, R67, 0x1f, PT ;  /* 0x0000001f4300780c */ /* 0x000fe40003fa4270 */
[-C--:B------:R-:W-:Y:S02]  /*28c0*/  IADD3 R20, P3, R21, R64.reuse, RZ ;  /* 0x0000004015147210 */ /* 0x080fe40007f7e0ff */
[-C--:B------:R-:W-:Y:S02]  /*28d0*/  IADD3 R24, P2, R74, R64.reuse, RZ ;  /* 0x000000404a187210 */ /* 0x080fe40007f5e0ff */
[----:B0-----:R-:W-:Y:S02]  /*28e0*/  IADD3 R26, P1, R70, R64, RZ ;  /* 0x00000040461a7210 */ /* 0x001fe40007f3e0ff */
[----:B------:R-:W-:-:S02]  /*28f0*/  PRMT R86, RZ, 0x7610, R86 ;  /* 0x00007610ff567816 */ /* 0x000fc40000000056 */
[----:B------:R-:W-:Y:S02]  /*2900*/  PRMT R98, RZ, 0x7610, R98 ;  /* 0x00007610ff627816 */ /* 0x000fe40000000062 */
[----:B-1----:R-:W-:Y:S02]  /*2910*/  PRMT R28, RZ, 0x7610, R28 ;  /* 0x00007610ff1c7816 */ /* 0x002fe4000000001c */
[-C--:B------:R-:W-:Y:S02]  /*2920*/  LEA.HI.X.SX32 R21, R21, R65.reuse, 0x1, P3 ;  /* 0x0000004115157211 */ /* 0x080fe400018f0eff */
[-C--:B------:R-:W-:Y:S02]  /*2930*/  LEA.HI.X.SX32 R25, R74, R65.reuse, 0x1, P2 ;  /* 0x000000414a197211 */ /* 0x080fe400010f0eff */
[----:B------:R-:W-:Y:S01]  /*2940*/  LEA.HI.X.SX32 R27, R70, R65, 0x1, P1 ;  /* 0x00000041461b7211 */ /* 0x000fe200008f0eff */
[----:B------:R0:W4:Y:S04]  /*2950*/  @P0 LDG.E.U8 R86, desc[UR8][R20.64] ;  /* 0x0000000814560981 */ /* 0x000128000c1e1100 */
[----:B------:R1:W4:Y:S04]  /*2960*/  @P4 LDG.E.U8 R98, desc[UR8][R24.64] ;  /* 0x0000000818624981 */ /* 0x000328000c1e1100 */
[----:B------:R1:W4:Y:S01]  /*2970*/  @P5 LDG.E.U8 R28, desc[UR8][R26.64] ;  /* 0x000000081a1c5981 */ /* 0x000322000c1e1100 */
[----:B------:R-:W-:Y:S01]  /*2980*/  BAR.SYNC.DEFER_BLOCKING 0x0 ;  /* 0x0000000000007b1d */ /* 0x000fe20000010000 */
[----:B------:R-:W-:-:S04]  /*2990*/  LOP3.LUT R22, R0, 0x1f, RZ, 0xc0, !PT ;  /* 0x0000001f00167812 */ /* 0x000fc800078ec0ff */
[----:B------:R-:W-:Y:S02]  /*29a0*/  ISETP.GE.AND P0, PT, R22, R67, PT ;  /* 0x000000431600720c */ /* 0x000fe40003f06270 */
[C---:B------:R-:W-:Y:S02]  /*29b0*/  LOP3.LUT R22, R2.reuse, 0x8, RZ, 0x3c, !PT ;  /* 0x0000000802167812 */ /* 0x040fe400078e3cff */
[C---:B0-----:R-:W-:Y:S02]  /*29c0*/  LOP3.LUT R20, R2.reuse, 0x18, RZ, 0x3c, !PT ;  /* 0x0000001802147812 */ /* 0x041fe400078e3cff */
[C---:B-1----:R-:W-:Y:S02]  /*29d0*/  LOP3.LUT R24, R2.reuse, 0x20, RZ, 0x3c, !PT ;  /* 0x0000002002187812 */ /* 0x042fe400078e3cff */
[C---:B------:R-:W-:Y:S02]  /*29e0*/  LOP3.LUT R21, R2.reuse, 0x28, RZ, 0x3c, !PT ;  /* 0x0000002802157812 */ /* 0x040fe400078e3cff */
[----:B------:R-:W-:-:S02]  /*29f0*/  LOP3.LUT R23, R2, 0x30, RZ, 0x3c, !PT ;  /* 0x0000003002177812 */ /* 0x000fc400078e3cff */
[----:B------:R-:W-:Y:S02]  /*2a00*/  LOP3.LUT R27, R2, 0x38, RZ, 0x3c, !PT ;  /* 0x00000038021b7812 */ /* 0x000fe400078e3cff */
[C---:B------:R-:W-:Y:S02]  /*2a10*/  IADD3 RZ, P1, R71.reuse, R14, RZ ;  /* 0x0000000e47ff7210 */ /* 0x040fe40007f3e0ff */
[C---:B------:R-:W-:Y:S01]  /*2a20*/  IADD3 RZ, P3, R71.reuse, R8, RZ ;  /* 0x0000000847ff7210 */ /* 0x040fe20007f7e0ff */
[----:B--2---:R-:W-:Y:S04]  /*2a30*/  STS.U8 [R2+UR5], R31 ;  /* 0x0000001f02007988 */ /* 0x004fe80008000005 */
[----:B---3--:R0:W-:Y:S01]  /*2a40*/  STS.U8 [R2+UR5+0x40], R61 ;  /* 0x0000403d02007988 */ /* 0x0081e20008000005 */
[----:B------:R-:W-:Y:S01]  /*2a50*/  IMAD.X R25, R10, 0x1, R15, P1 ;  /* 0x000000010a197824 */ /* 0x000fe200008e060f */
[----:B------:R-:W-:-:S02]  /*2a60*/  IADD3 RZ, P2, R71, UR12, RZ ;  /* 0x0000000c47ff7c10 */ /* 0x000fc4000ff5e0ff */
[C---:B------:R-:W-:Y:S01]  /*2a70*/  IADD3 RZ, P1, R71.reuse, UR13, RZ ;  /* 0x0000000d47ff7c10 */ /* 0x040fe2000ff3e0ff */
[----:B0-----:R-:W-:Y:S01]  /*2a80*/  IMAD.X R61, R10, 0x1, R3, P3 ;  /* 0x000000010a3d7824 */ /* 0x001fe200018e0603 */
[----:B------:R-:W-:Y:S02]  /*2a90*/  IADD3 RZ, P3, R71, UR15, RZ ;  /* 0x0000000f47ff7c10 */ /* 0x000fe4000ff7e0ff */
[----:B------:R-:W-:Y:S02]  /*2aa0*/  PRMT R101, RZ, 0x7610, R101 ;  /* 0x00007610ff657816 */ /* 0x000fe40000000065 */
[----:B------:R-:W-:Y:S02]  /*2ab0*/  PRMT R103, RZ, 0x7610, R103 ;  /* 0x00007610ff677816 */ /* 0x000fe40000000067 */
[----:B------:R-:W-:Y:S02]  /*2ac0*/  PRMT R104, RZ, 0x7610, R104 ;  /* 0x00007610ff687816 */ /* 0x000fe40000000068 */
[----:B------:R-:W-:-:S02]  /*2ad0*/  PRMT R107, RZ, 0x7610, R107 ;  /* 0x00007610ff6b7816 */ /* 0x000fc4000000006b */
[----:B------:R-:W-:Y:S02]  /*2ae0*/  PRMT R105, RZ, 0x7610, R105 ;  /* 0x00007610ff697816 */ /* 0x000fe40000000069 */
[----:B------:R-:W-:Y:S02]  /*2af0*/  PRMT R106, RZ, 0x7610, R106 ;  /* 0x00007610ff6a7816 */ /* 0x000fe4000000006a */
[----:B------:R-:W-:Y:S02]  /*2b00*/  PRMT R108, RZ, 0x7610, R108 ;  /* 0x00007610ff6c7816 */ /* 0x000fe4000000006c */
[----:B------:R-:W-:Y:S02]  /*2b10*/  PRMT R110, RZ, 0x7610, R110 ;  /* 0x00007610ff6e7816 */ /* 0x000fe4000000006e */
[----:B------:R-:W-:Y:S01]  /*2b20*/  PRMT R112, RZ, 0x7610, R112 ;  /* 0x00007610ff707816 */ /* 0x000fe20000000070 */
[----:B-----5:R-:W-:Y:S04]  /*2b30*/  STS.U8 [R2+UR5+0x440], R89 ;  /* 0x0004405902007988 */ /* 0x020fe80008000005 */
[----:B----4-:R-:W-:Y:S04]  /*2b40*/  STS.U8 [R2+UR5+0x400], R87 ;  /* 0x0004005702007988 */ /* 0x010fe80008000005 */
[----:B------:R-:W-:Y:S04]  /*2b50*/  STS.U8 [R22+UR5+0x80], R63 ;  /* 0x0000803f16007988 */ /* 0x000fe80008000005 */
        /* <DEDUP_REMOVED lines=18> */
[----:B------:R0:W-:Y:S04]  /*2c80*/  STS.U8 [R21+UR5+0x6c0], R30 ;  /* 0x0006c01e15007988 */ /* 0x0001e80008000005 */
[----:B------:R-:W-:Y:S04]  /*2c90*/  STS.U8 [R23+UR5+0x300], R83 ;  /* 0x0003005317007988 */ /* 0x000fe80008000005 */
[----:B------:R-:W-:Y:S04]  /*2ca0*/  STS.U8 [R23+UR5+0x340], R84 ;  /* 0x0003405417007988 */ /* 0x000fe80008000005 */
[----:B------:R-:W-:Y:S04]  /*2cb0*/  STS.U8 [R23+UR5+0x700], R62 ;  /* 0x0007003e17007988 */ /* 0x000fe80008000005 */
[----:B------:R1:W-:Y:S04]  /*2cc0*/  STS.U8 [R23+UR5+0x740], R60 ;  /* 0x0007403c17007988 */ /* 0x0003e80008000005 */
[----:B------:R-:W-:Y:S04]  /*2cd0*/  STS.U8 [R27+UR5+0x380], R85 ;  /* 0x000380551b007988 */ /* 0x000fe80008000005 */
[----:B------:R-:W-:Y:S04]  /*2ce0*/  STS.U8 [R27+UR5+0x3c0], R86 ;  /* 0x0003c0561b007988 */ /* 0x000fe80008000005 */
[----:B------:R-:W-:Y:S04]  /*2cf0*/  STS.U8 [R27+UR5+0x780], R98 ;  /* 0x000780621b007988 */ /* 0x000fe80008000005 */
[----:B------:R2:W-:Y:S01]  /*2d00*/  STS.U8 [R27+UR5+0x7c0], R28 ;  /* 0x0007c01c1b007988 */ /* 0x0005e20008000005 */
[----:B------:R-:W-:Y:S01]  /*2d10*/  BAR.SYNC.DEFER_BLOCKING 0x0 ;  /* 0x0000000000007b1d */ /* 0x000fe20000010000 */
[----:B0-----:R-:W-:Y:S01]  /*2d20*/  PRMT R21, RZ, 0x7610, R21 ;  /* 0x00007610ff157816 */ /* 0x001fe20000000015 */
[C---:B------:R-:W-:Y:S01]  /*2d30*/  IMAD.IADD R24, R71.reuse, 0x1, R14 ;  /* 0x0000000147187824 */ /* 0x040fe200078e020e */
[----:B-1----:R-:W-:Y:S01]  /*2d40*/  PRMT R23, RZ, 0x7610, R23 ;  /* 0x00007610ff177816 */ /* 0x002fe20000000017 */
[----:B------:R-:W-:Y:S01]  /*2d50*/  IMAD.IADD R60, R71, 0x1, R8 ;  /* 0x00000001473c7824 */ /* 0x000fe200078e0208 */
[----:B------:R-:W-:-:S02]  /*2d60*/  IADD3.X R63, R10, UR10, RZ, P2, !PT ;  /* 0x0000000a0a3f7c10 */ /* 0x000fc400097fe4ff */
[C---:B------:R-:W-:Y:S02]  /*2d70*/  IADD3.X R73, R10.reuse, UR14, RZ, P1, !PT ;  /* 0x0000000e0a497c10 */ /* 0x040fe40008ffe4ff */
[C---:B------:R-:W-:Y:S02]  /*2d80*/  IADD3 RZ, P2, R71.reuse, UR17, RZ ;  /* 0x0000001147ff7c10 */ /* 0x040fe4000ff5e0ff */
[C---:B------:R-:W-:Y:S01]  /*2d90*/  IADD3 RZ, P1, R71.reuse, UR19, RZ ;  /* 0x0000001347ff7c10 */ /* 0x040fe2000ff3e0ff */
[C---:B------:R-:W-:Y:S01]  /*2da0*/  VIADD R62, R71.reuse, UR12 ;  /* 0x0000000c473e7c36 */ /* 0x040fe20008000000 */
[----:B------:R-:W-:Y:S01]  /*2db0*/  PRMT R30, RZ, 0x7610, R30 ;  /* 0x00007610ff1e7816 */ /* 0x000fe2000000001e */
[C---:B------:R-:W-:Y:S01]  /*2dc0*/  VIADD R72, R71.reuse, UR13 ;  /* 0x0000000d47487c36 */ /* 0x040fe20008000000 */
[----:B--2---:R-:W-:Y:S01]  /*2dd0*/  PRMT R28, RZ, 0x7610, R28 ;  /* 0x00007610ff1c7816 */ /* 0x004fe2000000001c */
[C---:B------:R-:W-:Y:S01]  /*2de0*/  VIADD R76, R71.reuse, UR15 ;  /* 0x0000000f474c7c36 */ /* 0x040fe20008000000 */
[C---:B------:R-:W-:Y:S01]  /*2df0*/  IADD3.X R77, R10.reuse, UR16, RZ, P3, !PT ;  /* 0x000000100a4d7c10 */ /* 0x040fe20009ffe4ff */
[----:B------:R-:W-:Y:S01]  /*2e00*/  VIADD R80, R71, UR19 ;  /* 0x0000001347507c36 */ /* 0x000fe20008000000 */
[----:B------:R-:W-:-:S02]  /*2e10*/  IADD3.X R79, R10, UR18, RZ, P2, !PT ;  /* 0x000000120a4f7c10 */ /* 0x000fc400097fe4ff */
[----:B------:R-:W-:Y:S01]  /*2e20*/  IADD3.X R81, R10, UR20, RZ, P1, !PT ;  /* 0x000000140a517c10 */ /* 0x000fe20008ffe4ff */
[----:B------:R0:W2:Y:S01]  /*2e30*/  @!P0 LDG.E.U8 R21, desc[UR8][R24.64] ;  /* 0x0000000818158981 */ /* 0x0000a2000c1e1100 */
[----:B------:R-:W-:-:S03]  /*2e40*/  IADD3 RZ, P3, R71, UR21, RZ ;  /* 0x0000001547ff7c10 */ /* 0x000fc6000ff7e0ff */
[----:B------:R1:W3:Y:S01]  /*2e50*/  @!P0 LDG.E.U8 R23, desc[UR8][R60.64] ;  /* 0x000000083c178981 */ /* 0x0002e2000c1e1100 */
[C---:B------:R-:W-:Y:S02]  /*2e60*/  IADD3 RZ, P2, R71.reuse, UR23, RZ ;  /* 0x0000001747ff7c10 */ /* 0x040fe4000ff5e0ff */
[C---:B------:R-:W-:Y:S01]  /*2e70*/  IADD3 RZ, P1, R71.reuse, UR25, RZ ;  /* 0x0000001947ff7c10 */ /* 0x040fe2000ff3e0ff */
[----:B------:R4:W5:Y:S01]  /*2e80*/  @!P0 LDG.E.U8 R30, desc[UR8][R62.64] ;  /* 0x000000083e1e8981 */ /* 0x000962000c1e1100 */
[----:B0-----:R-:W-:Y:S01]  /*2e90*/  PRMT R25, RZ, 0x7610, R25 ;  /* 0x00007610ff197816 */ /* 0x001fe20000000019 */
[----:B------:R-:W-:Y:S01]  /*2ea0*/  VIADD R78, R71, UR17 ;  /* 0x00000011474e7c36 */ /* 0x000fe20008000000 */
[----:B------:R-:W-:Y:S01]  /*2eb0*/  PRMT R27, RZ, 0x7610, R27 ;  /* 0x00007610ff1b7816 */ /* 0x000fe2000000001b */
[----:B------:R0:W5:Y:S01]  /*2ec0*/  @!P0 LDG.E.U8 R28, desc[UR8][R72.64] ;  /* 0x00000008481c8981 */ /* 0x000162000c1e1100 */
[----:B-1----:R-:W-:-:S03]  /*2ed0*/  PRMT R60, RZ, 0x7610, R60 ;  /* 0x00007610ff3c7816 */ /* 0x002fc6000000003c */
[----:B------:R1:W5:Y:S01]  /*2ee0*/  @!P0 LDG.E.U8 R25, desc[UR8][R76.64] ;  /* 0x000000084c198981 */ /* 0x000362000c1e1100 */
[----:B----4-:R-:W-:-:S03]  /*2ef0*/  IADD3.X R63, R10, UR22, RZ, P3, !PT ;  /* 0x000000160a3f7c10 */ /* 0x010fc60009ffe4ff */
[----:B------:R4:W5:Y:S01]  /*2f00*/  @!P0 LDG.E.U8 R60, desc[UR8][R80.64] ;  /* 0x00000008503c8981 */ /* 0x000962000c1e1100 */
[C---:B0-----:R-:W-:Y:S01]  /*2f10*/  VIADD R72, R71.reuse, UR23 ;  /* 0x0000001747487c36 */ /* 0x041fe20008000000 */
[C---:B------:R-:W-:Y:S02]  /*2f20*/  IADD3.X R73, R10.reuse, UR24, RZ, P2, !PT ;  /* 0x000000180a497c10 */ /* 0x040fe400097fe4ff */
[----:B------:R0:W5:Y:S01]  /*2f30*/  @!P0 LDG.E.U8 R27, desc[UR8][R78.64] ;  /* 0x000000084e1b8981 */ /* 0x000162000c1e1100 */
[C---:B------:R-:W-:Y:S01]  /*2f40*/  IADD3 R82, P2, R71.reuse, UR33, RZ ;  /* 0x0000002147527c10 */ /* 0x040fe2000ff5e0ff */
[C---:B-1----:R-:W-:Y:S01]  /*2f50*/  VIADD R76, R71.reuse, UR25 ;  /* 0x00000019474c7c36 */ /* 0x042fe20008000000 */
[----:B------:R-:W-:Y:S01]  /*2f60*/  IADD3.X R77, R10, UR26, RZ, P1, !PT ;  /* 0x0000001a0a4d7c10 */ /* 0x000fe20008ffe4ff */
[C---:B------:R-:W-:Y:S01]  /*2f70*/  VIADD R62, R71.reuse, UR21 ;  /* 0x00000015473e7c36 */ /* 0x040fe20008000000 */
[C---:B------:R-:W-:Y:S01]  /*2f80*/  IADD3 RZ, P1, R71.reuse, UR27, RZ ;  /* 0x0000001b47ff7c10 */ /* 0x040fe2000ff3e0ff */
[----:B------:R1:W5:Y:S01]  /*2f90*/  @!P0 LDG.E.U8 R101, desc[UR8][R72.64] ;  /* 0x0000000848658981 */ /* 0x000362000c1e1100 */
[----:B----4-:R-:W-:-:S02]  /*2fa0*/  IADD3 R80, P3, R71, UR31, RZ ;  /* 0x0000001f47507c10 */ /* 0x010fc4000ff7e0ff */
[C---:B------:R-:W-:Y:S01]  /*2fb0*/  IADD3.X R83, R10.reuse, UR34, RZ, P2, !PT ;  /* 0x000000220a537c10 */ /* 0x040fe200097fe4ff */
[----:B------:R4:W5:Y:S01]  /*2fc0*/  @!P0 LDG.E.U8 R103, desc[UR8][R76.64] ;  /* 0x000000084c678981 */ /* 0x000962000c1e1100 */
[C---:B0-----:R-:W-:Y:S02]  /*2fd0*/  IADD3.X R79, R10.reuse, UR28, RZ, P1, !PT ;  /* 0x0000001c0a4f7c10 */ /* 0x041fe40008ffe4ff */
[----:B------:R-:W-:Y:S01]  /*2fe0*/  IADD3.X R81, R10, UR32, RZ, P3, !PT ;  /* 0x000000200a517c10 */ /* 0x000fe20009ffe4ff */
[----:B------:R0:W5:Y:S01]  /*2ff0*/  @!P0 LDG.E.U8 R104, desc[UR8][R62.64] ;  /* 0x000000083e688981 */ /* 0x000162000c1e1100 */
[C---:B------:R-:W-:Y:S02]  /*3000*/  IADD3 RZ, P1, R71.reuse, UR29, RZ ;  /* 0x0000001d47ff7c10 */ /* 0x040fe4000ff3e0ff */
[C---:B-1----:R-:W-:Y:S01]  /*3010*/  IADD3 R72, P3, R71.reuse, UR35, RZ ;  /* 0x0000002347487c10 */ /* 0x042fe2000ff7e0ff */
[C---:B------:R-:W-:Y:S01]  /*3020*/  VIADD R78, R71.reuse, UR27 ;  /* 0x0000001b474e7c36 */ /* 0x040fe20008000000 */
[----:B------:R-:W5:Y:S01]  /*3030*/  @!P0 LDG.E.U8 R107, desc[UR8][R82.64] ;  /* 0x00000008526b8981 */ /* 0x000f62000c1e1100 */
[----:B----4-:R-:W-:-:S02]  /*3040*/  IADD3 R76, P2, R71, UR37, RZ ;  /* 0x00000025474c7c10 */ /* 0x010fc4000ff5e0ff */
[C---:B------:R-:W-:Y:S01]  /*3050*/  IADD3.X R73, R10.reuse, UR36, RZ, P3, !PT ;  /* 0x000000240a497c10 */ /* 0x040fe20009ffe4ff */
[----:B------:R-:W4:Y:S01]  /*3060*/  @!P0 LDG.E.U8 R105, desc[UR8][R80.64] ;  /* 0x0000000850698981 */ /* 0x000f22000c1e1100 */
[----:B0-----:R-:W-:Y:S01]  /*3070*/  VIADD R62, R71, UR29 ;  /* 0x0000001d473e7c36 */ /* 0x001fe20008000000 */
[C---:B------:R-:W-:Y:S02]  /*3080*/  IADD3.X R63, R10.reuse, UR30, RZ, P1, !PT ;  /* 0x0000001e0a3f7c10 */ /* 0x040fe40008ffe4ff */
[----:B------:R-:W-:Y:S01]  /*3090*/  IADD3.X R77, R10, UR38, RZ, P2, !PT ;  /* 0x000000260a4d7c10 */ /* 0x000fe200097fe4ff */
[----:B------:R0:W4:Y:S04]  /*30a0*/  @!P0 LDG.E.U8 R106, desc[UR8][R78.64] ;  /* 0x000000084e6a8981 */ /* 0x000128000c1e1100 */
[----:B------:R1:W4:Y:S04]  /*30b0*/  @!P0 LDG.E.U8 R108, desc[UR8][R62.64] ;  /* 0x000000083e6c8981 */ /* 0x000328000c1e1100 */
[----:B------:R1:W4:Y:S04]  /*30c0*/  @!P0 LDG.E.U8 R110, desc[UR8][R72.64] ;  /* 0x00000008486e8981 */ /* 0x000328000c1e1100 */
[----:B------:R1:W4:Y:S04]  /*30d0*/  @!P0 LDG.E.U8 R112, desc[UR8][R76.64] ;  /* 0x000000084c708981 */ /* 0x000328000c1e1100 */
[----:B------:R-:W-:Y:S04]  /*30e0*/  LDS.U8 R31, [R12+UR5] ;  /* 0x000000050c1f7984 */ /* 0x000fe80008000000 */
[----:B0-----:R-:W0:Y:S04]  /*30f0*/  LDS.U8 R78, [R12+UR5+0x40] ;  /* 0x000040050c4e7984 */ /* 0x001e280008000000 */
[----:B------:R-:W-:Y:S04]  /*3100*/  LDS.U8 R90, [R12+UR5+0x88] ;  /* 0x000088050c5a7984 */ /* 0x000fe80008000000 */
[----:B------:R-:W-:Y:S04]  /*3110*/  LDS.U8 R91, [R12+UR5+0xc8] ;  /* 0x0000c8050c5b7984 */ /* 0x000fe80008000000 */
[----:B------:R-:W-:Y:S04]  /*3120*/  LDS.U8 R61, [R12+UR5+0x8] ;  /* 0x000008050c3d7984 */ /* 0x000fe80008000000 */
[----:B------:R-:W-:Y:S04]  /*3130*/  LDS.U8 R82, [R12+UR5+0x48] ;  /* 0x000048050c527984 */ /* 0x000fe80008000000 */
[----:B------:R-:W-:Y:S04]  /*3140*/  LDS.U8 R92, [R12+UR5+0x80] ;  /* 0x000080050c5c7984 */ /* 0x000fe80008000000 */
[----:B------:R-:W-:Y:S04]  /*3150*/  LDS.U8 R93, [R12+UR5+0xc0] ;  /* 0x0000c0050c5d7984 */ /* 0x000fe80008000000 */
[----:B-1----:R-:W-:Y:S04]  /*3160*/  LDS.U8 R62, [R12+UR5+0x400] ;  /* 0x000400050c3e7984 */ /* 0x002fe80008000000 */
[----:B------:R-:W-:Y:S04]  /*3170*/  LDS.U8 R63, [R12+UR5+0x440] ;  /* 0x000440050c3f7984 */ /* 0x000fe80008000000 */
[----:B------:R-:W-:Y:S04]  /*3180*/  LDS.U8 R94, [R12+UR5+0x488] ;  /* 0x000488050c5e7984 */ /* 0x000fe80008000000 */
[----:B------:R-:W-:Y:S04]  /*3190*/  LDS.U8 R95, [R12+UR5+0x4c8] ;  /* 0x0004c8050c5f7984 */ /* 0x000fe80008000000 */
[----:B------:R-:W-:Y:S04]  /*31a0*/  LDS.U8 R73, [R12+UR5+0x408] ;  /* 0x000408050c497984 */ /* 0x000fe80008000000 */
[----:B------:R-:W-:Y:S04]  /*31b0*/  LDS.U8 R76, [R12+UR5+0x448] ;  /* 0x000448050c4c7984 */ /* 0x000fe80008000000 */
[----:B------:R-:W-:Y:S04]  /*31c0*/  LDS.U8 R96, [R12+UR5+0x480] ;  /* 0x000480050c607984 */ /* 0x000fe80008000000 */
[----:B------:R-:W-:Y:S04]  /*31d0*/  LDS.U8 R97, [R12+UR5+0x4c0] ;  /* 0x0004c0050c617984 */ /* 0x000fe80008000000 */
[----:B------:R-:W-:Y:S04]  /*31e0*/  LDS.U8 R77, [R66+UR5] ;  /* 0x00000005424d7984 */ /* 0x000fe80008000000 */
[----:B------:R-:W-:Y:S04]  /*31f0*/  LDS.U8 R98, [R66+UR5+0x40] ;  /* 0x0000400542627984 */ /* 0x000fe80008000000 */
[----:B------:R-:W-:Y:S04]  /*3200*/  LDS.U8 R89, [R66+UR5+0x88] ;  /* 0x0000880542597984 */ /* 0x000fe80008000000 */
[----:B------:R-:W-:Y:S04]  /*3210*/  LDS.U8 R88, [R66+UR5+0xc8] ;  /* 0x0000c80542587984 */ /* 0x000fe80008000000 */
[----:B------:R-:W-:Y:S04]  /*3220*/  LDS.U8 R79, [R66+UR5+0x8] ;  /* 0x00000805424f7984 */ /* 0x000fe80008000000 */
[----:B------:R-:W1:Y:S04]  /*3230*/  LDS.U8 R100, [R66+UR5+0x48] ;  /* 0x0000480542647984 */ /* 0x000e680008000000 */
[----:B------:R-:W-:Y:S04]  /*3240*/  LDS.U8 R87, [R66+UR5+0x80] ;  /* 0x0000800542577984 */ /* 0x000fe80008000000 */
[----:B------:R-:W1:Y:S04]  /*3250*/  LDS.U8 R86, [R66+UR5+0xc0] ;  /* 0x0000c00542567984 */ /* 0x000e680008000000 */
[----:B------:R-:W-:Y:S04]  /*3260*/  LDS.U8 R99, [R66+UR5+0x400] ;  /* 0x0004000542637984 */ /* 0x000fe80008000000 */
[----:B------:R-:W4:Y:S04]  /*3270*/  LDS.U8 R102, [R66+UR5+0x440] ;  /* 0x0004400542667984 */ /* 0x000f280008000000 */
[----:B------:R-:W-:Y:S04]  /*3280*/  LDS.U8 R80, [R66+UR5+0x488] ;  /* 0x0004880542507984 */ /* 0x000fe80008000000 */
[----:B------:R-:W-:Y:S04]  /*3290*/  LDS.U8 R81, [R66+UR5+0x4c8] ;  /* 0x0004c80542517984 */ /* 0x000fe80008000000 */
[----:B------:R-:W-:Y:S04]  /*32a0*/  LDS.U8 R72, [R66+UR5+0x408] ;  /* 0x0004080542487984 */ /* 0x000fe80008000000 */
[----:B------:R-:W4:Y:S04]  /*32b0*/  LDS.U8 R29, [R66+UR5+0x448] ;  /* 0x00044805421d7984 */ /* 0x000f280008000000 */
[----:B------:R-:W-:Y:S04]  /*32c0*/  LDS.U8 R84, [R66+UR5+0x480] ;  /* 0x0004800542547984 */ /* 0x000fe80008000000 */
[----:B------:R-:W4:Y:S01]  /*32d0*/  LDS.U8 R85, [R66+UR5+0x4c0] ;  /* 0x0004c00542557984 */ /* 0x000f220008000000 */
[----:B------:R-:W-:Y:S01]  /*32e0*/  BAR.SYNC.DEFER_BLOCKING 0x0 ;  /* 0x0000000000007b1d */ /* 0x000fe20000010000 */
[----:B0-----:R-:W-:-:S02]  /*32f0*/  IMAD R31, R78, 0x100, R31 ;  /* 0x000001004e1f7824 */ /* 0x001fc400078e021f */
[----:B-1----:R-:W-:Y:S02]  /*3300*/  IMAD R79, R100, 0x100, R79 ;  /* 0x00000100644f7824 */ /* 0x002fe400078e024f */
[----:B------:R-:W-:Y:S02]  /*3310*/  IMAD R62, R63, 0x100, R62 ;  /* 0x000001003f3e7824 */ /* 0x000fe400078e023e */
[----:B------:R-:W-:Y:S02]  /*3320*/  IMAD R61, R82, 0x100, R61 ;  /* 0x00000100523d7824 */ /* 0x000fe400078e023d */
[----:B------:R-:W-:Y:S01]  /*3330*/  IMAD R63, R76, 0x100, R73 ;  /* 0x000001004c3f7824 */ /* 0x000fe200078e0249 */
[----:B------:R-:W-:Y:S02]  /*3340*/  F2FP.F16.E4M3.UNPACK_B R62, R62 ;  /* 0x0000003eff3e723e */ /* 0x000fe400020006ff */
[----:B------:R-:W-:Y:S02]  /*3350*/  F2FP.F16.E4M3.UNPACK_B R61, R61 ;  /* 0x0000003dff3d723e */ /* 0x000fe400020006ff */
[----:B------:R-:W-:Y:S01]  /*3360*/  F2FP.F16.E4M3.UNPACK_B R63, R63 ;  /* 0x0000003fff3f723e */ /* 0x000fe200020006ff */
[----:B------:R-:W-:Y:S01]  /*3370*/  IMAD R88, R88, 0x100, R89 ;  /* 0x0000010058587824 */ /* 0x000fe200078e0259 */
[----:B------:R-:W-:Y:S01]  /*3380*/  UIADD3 UR6, UR6, -0x1, URZ ;  /* 0xffffffff06067890 */ /* 0x000fe2000fffe03f */
[----:B------:R-:W-:Y:S01]  /*3390*/  IMAD R86, R86, 0x100, R87 ;  /* 0x0000010056567824 */ /* 0x000fe200078e0257 */
[----:B--2---:R-:W-:Y:S04]  /*33a0*/  STS.U8 [R2+UR5], R21 ;  /* 0x0000001502007988 */ /* 0x004fe80008000005 */
[----:B---3--:R-:W-:Y:S04]  /*33b0*/  STS.U8 [R2+UR5+0x40], R23 ;  /* 0x0000401702007988 */ /* 0x008fe80008000005 */
[----:B-----5:R-:W-:Y:S04]  /*33c0*/  STS.U8 [R2+UR5+0x100], R25 ;  /* 0x0001001902007988 */ /* 0x020fe80008000005 */
[----:B------:R-:W-:Y:S04]  /*33d0*/  STS.U8 [R2+UR5+0x140], R27 ;  /* 0x0001401b02007988 */ /* 0x000fe80008000005 */
[----:B------:R-:W-:Y:S04]  /*33e0*/  STS.U8 [R2+UR5+0x200], R101 ;  /* 0x0002006502007988 */ /* 0x000fe80008000005 */
[----:B------:R-:W-:Y:S04]  /*33f0*/  STS.U8 [R2+UR5+0x240], R103 ;  /* 0x0002406702007988 */ /* 0x000fe80008000005 */
[----:B------:R-:W-:Y:S04]  /*3400*/  STS.U8 [R2+UR5+0x340], R107 ;  /* 0x0003406b02007988 */ /* 0x000fe80008000005 */
[----:B----4-:R-:W-:Y:S04]  /*3410*/  STS.U8 [R2+UR5+0x300], R105 ;  /* 0x0003006902007988 */ /* 0x010fe80008000005 */
[----:B------:R-:W-:Y:S04]  /*3420*/  STS.U8 [R69+UR5+0x80], R30 ;  /* 0x0000801e45007988 */ /* 0x000fe80008000005 */
[----:B------:R-:W-:Y:S04]  /*3430*/  STS.U8 [R69+UR5+0xc0], R28 ;  /* 0x0000c01c45007988 */ /* 0x000fe80008000005 */
[----:B------:R0:W-:Y:S04]  /*3440*/  STS.U8 [R69+UR5+0x180], R60 ;  /* 0x0001803c45007988 */ /* 0x0001e80008000005 */
[----:B------:R-:W-:Y:S04]  /*3450*/  STS.U8 [R69+UR5+0x1c0], R104 ;  /* 0x0001c06845007988 */ /* 0x000fe80008000005 */
[----:B------:R-:W-:Y:S04]  /*3460*/  STS.U8 [R69+UR5+0x280], R106 ;  /* 0x0002806a45007988 */ /* 0x000fe80008000005 */
[----:B------:R-:W-:Y:S04]  /*3470*/  STS.U8 [R69+UR5+0x2c0], R108 ;  /* 0x0002c06c45007988 */ /* 0x000fe80008000005 */
[----:B------:R-:W-:Y:S04]  /*3480*/  STS.U8 [R69+UR5+0x380], R110 ;  /* 0x0003806e45007988 */ /* 0x000fe80008000005 */
[----:B------:R-:W-:Y:S01]  /*3490*/  STS.U8 [R69+UR5+0x3c0], R112 ;  /* 0x0003c07045007988 */ /* 0x000fe20008000005 */
[----:B------:R-:W-:Y:S06]  /*34a0*/  BAR.SYNC.DEFER_BLOCKING 0x0 ;  /* 0x0000000000007b1d */ /* 0x000fec0000010000 */
[----:B------:R-:W1:Y:S04]  /*34b0*/  LDSM.16.M88.4 R24, [R13] ;  /* 0x000000000d18783b */ /* 0x000e680000000200 */
[----:B------:R-:W2:Y:S01]  /*34c0*/  LDSM.16.M88.4 R20, [R13+0x200] ;  /* 0x000200000d14783b */ /* 0x000ea20000000200 */
[----:B0-----:R-:W-:Y:S01]  /*34d0*/  F2FP.F16.E4M3.UNPACK_B R60, R31 ;  /* 0x0000001fff3c723e */ /* 0x001fe200020006ff */
[----:B------:R-:W-:-:S02]  /*34e0*/  IMAD R28, R98, 0x100, R77 ;  /* 0x00000100621c7824 */ /* 0x000fc400078e024d */
[----:B------:R-:W-:Y:S02]  /*34f0*/  IMAD R30, R102, 0x100, R99 ;  /* 0x00000100661e7824 */ /* 0x000fe400078e0263 */
[----:B------:R-:W-:Y:S01]  /*3500*/  IMAD R31, R29, 0x100, R72 ;  /* 0x000001001d1f7824 */ /* 0x000fe200078e0248 */
[----:B------:R-:W-:Y:S02]  /*3510*/  F2FP.F16.E4M3.UNPACK_B R29, R79 ;  /* 0x0000004fff1d723e */ /* 0x000fe400020006ff */
[----:B------:R-:W-:Y:S02]  /*3520*/  F2FP.F16.E4M3.UNPACK_B R28, R28 ;  /* 0x0000001cff1c723e */ /* 0x000fe400020006ff */
[----:B------:R-:W-:Y:S02]  /*3530*/  F2FP.F16.E4M3.UNPACK_B R30, R30 ;  /* 0x0000001eff1e723e */ /* 0x000fe400020006ff */
[----:B------:R-:W-:Y:S01]  /*3540*/  F2FP.F16.E4M3.UNPACK_B R31, R31 ;  /* 0x0000001fff1f723e */ /* 0x000fe200020006ff */
[----:B------:R-:W-:-:S02]  /*3550*/  IMAD R80, R81, 0x100, R80 ;  /* 0x0000010051507824 */ /* 0x000fc400078e0250 */
[----:B------:R-:W-:Y:S01]  /*3560*/  IMAD R84, R85, 0x100, R84 ;  /* 0x0000010055547824 */ /* 0x000fe200078e0254 */
[----:B-1----:R-:W-:Y:S02]  /*3570*/  F2FP.F16.E4M3.UNPACK_B R82, R24 ;  /* 0x00000018ff52723e */ /* 0x002fe400020006ff */
[----:B------:R-:W-:Y:S02]  /*3580*/  F2FP.F16.E4M3.UNPACK_B R83, R25 ;  /* 0x00000019ff53723e */ /* 0x000fe400020006ff */
[----:B------:R-:W-:Y:S02]  /*3590*/  F2FP.F16.E4M3.UNPACK_B R76, R26 ;  /* 0x0000001aff4c723e */ /* 0x000fe400020006ff */
[----:B------:R-:W-:Y:S02]  /*35a0*/  F2FP.F16.E4M3.UNPACK_B R77, R27 ;  /* 0x0000001bff4d723e */ /* 0x000fe400020006ff */
[----:B--2---:R-:W-:Y:S02]  /*35b0*/  F2FP.F16.E4M3.UNPACK_B R78, R20 ;  /* 0x00000014ff4e723e */ /* 0x004fe400020006ff */
[----:B------:R-:W-:-:S02]  /*35c0*/  F2FP.F16.E4M3.UNPACK_B R79, R21 ;  /* 0x00000015ff4f723e */ /* 0x000fc400020006ff */
[----:B------:R-:W-:Y:S02]  /*35d0*/  F2FP.F16.E4M3.UNPACK_B R72, R22 ;  /* 0x00000016ff48723e */ /* 0x000fe400020006ff */
[----:B------:R-:W-:Y:S01]  /*35e0*/  F2FP.F16.E4M3.UNPACK_B R73, R23 ;  /* 0x00000017ff49723e */ /* 0x000fe200020006ff */
[C---:B------:R-:W-:Y:S06]  /*35f0*/  HMMA.16816.F32 R40, R28.reuse, R82, R40 ;  /* 0x000000521c28723c */ /* 0x040fec0000001828 */
[C---:B------:R-:W-:Y:S06]  /*3600*/  HMMA.16816.F32 R36, R28.reuse, R76, R36 ;  /* 0x0000004c1c24723c */ /* 0x040fec0000001824 */
[C---:B------:R-:W-:Y:S06]  /*3610*/  HMMA.16816.F32 R32, R28.reuse, R78, R32 ;  /* 0x0000004e1c20723c */ /* 0x040fec0000001820 */
[----:B------:R-:W-:Y:S06]  /*3620*/  HMMA.16816.F32 R16, R28, R72, R16 ;  /* 0x000000481c10723c */ /* 0x000fec0000001810 */
[C---:B------:R-:W-:Y:S06]  /*3630*/  HMMA.16816.F32 R56, R60.reuse, R82, R56 ;  /* 0x000000523c38723c */ /* 0x040fec0000001838 */
[C---:B------:R-:W-:Y:S06]  /*3640*/  HMMA.16816.F32 R52, R60.reuse, R76, R52 ;  /* 0x0000004c3c34723c */ /* 0x040fec0000001834 */
[C---:B------:R-:W-:Y:S06]  /*3650*/  HMMA.16816.F32 R48, R60.reuse, R78, R48 ;  /* 0x0000004e3c30723c */ /* 0x040fec0000001830 */
[----:B------:R-:W-:Y:S01]  /*3660*/  HMMA.16816.F32 R44, R60, R72, R44 ;  /* 0x000000483c2c723c */ /* 0x000fe2000000182c */
[----:B------:R-:W-:-:S02]  /*3670*/  F2FP.F16.E4M3.UNPACK_B R28, R20.H1 ;  /* 0x00000014ff1c723e */ /* 0x000fc400030006ff */
[----:B------:R-:W-:Y:S02]  /*3680*/  F2FP.F16.E4M3.UNPACK_B R29, R21.H1 ;  /* 0x00000015ff1d723e */ /* 0x000fe400030006ff */
[----:B------:R-:W-:Y:S02]  /*3690*/  F2FP.F16.E4M3.UNPACK_B R30, R22.H1 ;  /* 0x00000016ff1e723e */ /* 0x000fe400030006ff */
[----:B------:R-:W-:Y:S02]  /*36a0*/  F2FP.F16.E4M3.UNPACK_B R31, R23.H1 ;  /* 0x00000017ff1f723e */ /* 0x000fe400030006ff */
[----:B------:R-:W-:Y:S02]  /*36b0*/  F2FP.F16.E4M3.UNPACK_B R24, R24.H1 ;  /* 0x00000018ff18723e */ /* 0x000fe400030006ff */
[----:B------:R-:W-:Y:S02]  /*36c0*/  F2FP.F16.E4M3.UNPACK_B R25, R25.H1 ;  /* 0x00000019ff19723e */ /* 0x000fe400030006ff */
[----:B------:R-:W-:-:S02]  /*36d0*/  F2FP.F16.E4M3.UNPACK_B R26, R26.H1 ;  /* 0x0000001aff1a723e */ /* 0x000fc400030006ff */
[----:B------:R-:W-:Y:S02]  /*36e0*/  F2FP.F16.E4M3.UNPACK_B R27, R27.H1 ;  /* 0x0000001bff1b723e */ /* 0x000fe400030006ff */
[----:B------:R-:W-:Y:S02]  /*36f0*/  F2FP.F16.E4M3.UNPACK_B R20, R88 ;  /* 0x00000058ff14723e */ /* 0x000fe400020006ff */
[----:B------:R-:W-:Y:S02]  /*3700*/  F2FP.F16.E4M3.UNPACK_B R21, R86 ;  /* 0x00000056ff15723e */ /* 0x000fe400020006ff */
[----:B------:R-:W-:Y:S02]  /*3710*/  F2FP.F16.E4M3.UNPACK_B R22, R80 ;  /* 0x00000050ff16723e */ /* 0x000fe400020006ff */
[----:B------:R-:W-:Y:S01]  /*3720*/  F2FP.F16.E4M3.UNPACK_B R23, R84 ;  /* 0x00000054ff17723e */ /* 0x000fe200020006ff */
[----:B------:R-:W-:Y:S01]  /*3730*/  IMAD R60, R91, 0x100, R90 ;  /* 0x000001005b3c7824 */ /* 0x000fe200078e025a */
[----:B------:R-:W-:Y:S01]  /*3740*/  ISETP.NE.U32.AND P0, PT, RZ, UR6, PT ;  /* 0x00000006ff007c0c */ /* 0x000fe2000bf05070 */
[----:B------:R-:W-:-:S02]  /*3750*/  IMAD R61, R93, 0x100, R92 ;  /* 0x000001005d3d7824 */ /* 0x000fc400078e025c */
[----:B------:R-:W-:Y:S02]  /*3760*/  IMAD R62, R95, 0x100, R94 ;  /* 0x000001005f3e7824 */ /* 0x000fe400078e025e */
[----:B------:R-:W-:Y:S01]  /*3770*/  IMAD R63, R97, 0x100, R96 ;  /* 0x00000100613f7824 */ /* 0x000fe200078e0260 */
[----:B------:R-:W-:Y:S02]  /*3780*/  USHF.R.S32.HI UR11, URZ, 0x1f, UR4 ;  /* 0x0000001f3f0b7899 */ /* 0x000fe40008011404 */
[----:B------:R-:W-:Y:S02]  /*3790*/  UIADD3 UR37, UP0, UR4, UR37, URZ ;  /* 0x0000002504257290 */ /* 0x000fe4000ff1e03f */
[----:B------:R-:W-:Y:S02]  /*37a0*/  UIADD3 UR35, UP4, UR4, UR35, URZ ;  /* 0x0000002304237290 */ /* 0x000fe4000ff9e03f */
[----:B------:R-:W-:Y:S02]  /*37b0*/  UIADD3 UR33, UP3, UR4, UR33, URZ ;  /* 0x0000002104217290 */ /* 0x000fe4000ff7e03f */
[----:B------:R-:W-:-:S02]  /*37c0*/  UIADD3 UR31, UP6, UR4, UR31, URZ ;  /* 0x0000001f041f7290 */ /* 0x000fc4000ffde03f */
[----:B------:R-:W-:Y:S02]  /*37d0*/  UIADD3 UR29, UP5, UR4, UR29, URZ ;  /* 0x0000001d041d7290 */ /* 0x000fe4000ffbe03f */
[----:B------:R-:W-:Y:S02]  /*37e0*/  UIADD3 UR27, UP2, UR4, UR27, URZ ;  /* 0x0000001b041b7290 */ /* 0x000fe4000ff5e03f */
[----:B------:R-:W-:Y:S01]  /*37f0*/  UIADD3 UR25, UP1, UR4, UR25, URZ ;  /* 0x0000001904197290 */ /* 0x000fe2000ff3e03f */
[----:B------:R-:W-:Y:S01]  /*3800*/  F2FP.F16.E4M3.UNPACK_B R60, R60 ;  /* 0x0000003cff3c723e */ /* 0x000fe200020006ff */
[C---:B------:R-:W-:Y:S01]  /*3810*/  HMMA.16816.F32 R40, R20.reuse, R24, R40 ;  /* 0x000000181428723c */ /* 0x040fe20000001828 */
[----:B------:R-:W-:Y:S02]  /*3820*/  F2FP.F16.E4M3.UNPACK_B R61, R61 ;  /* 0x0000003dff3d723e */ /* 0x000fe400020006ff */
[----:B------:R-:W-:Y:S02]  /*3830*/  F2FP.F16.E4M3.UNPACK_B R62, R62 ;  /* 0x0000003eff3e723e */ /* 0x000fe400020006ff */
[----:B------:R-:W-:Y:S01]  /*3840*/  F2FP.F16.E4M3.UNPACK_B R63, R63 ;  /* 0x0000003fff3f723e */ /* 0x000fe200020006ff */
[----:B------:R-:W-:Y:S01]  /*3850*/  HMMA.16816.F32 R36, R20, R26, R36 ;  /* 0x0000001a1424723c */ /* 0x000fe20000001824 */
[----:B------:R-:W-:Y:S01]  /*3860*/  UIADD3.X UR38, UR11, UR38, URZ, UP0, !UPT ;  /* 0x000000260b267290 */ /* 0x000fe200087fe43f */
[----:B------:R-:W-:Y:S01]  /*3870*/  IADD3 R8, P2, R8, UR4, RZ ;  /* 0x0000000408087c10 */ /* 0x000fe2000ff5e0ff */
[----:B------:R-:W-:-:S03]  /*3880*/  UIADD3.X UR36, UR11, UR36, URZ, UP4, !UPT ;  /* 0x000000240b247290 */ /* 0x000fc6000a7fe43f */
[----:B------:R-:W-:Y:S01]  /*3890*/  HMMA.16816.F32 R32, R20, R28, R32 ;  /* 0x0000001c1420723c */ /* 0x000fe20000001820 */
[----:B------:R-:W-:Y:S01]  /*38a0*/  UIADD3.X UR34, UR11, UR34, URZ, UP3, !UPT ;  /* 0x000000220b227290 */ /* 0x000fe20009ffe43f */
[----:B------:R-:W-:Y:S01]  /*38b0*/  IADD3 R14, P3, R14, UR4, RZ ;  /* 0x000000040e0e7c10 */ /* 0x000fe2000ff7e0ff */
[----:B------:R-:W-:-:S03]  /*38c0*/  UIADD3.X UR32, UR11, UR32, URZ, UP6, !UPT ;  /* 0x000000200b207290 */ /* 0x000fc6000b7fe43f */
[----:B------:R-:W-:Y:S01]  /*38d0*/  HMMA.16816.F32 R16, R20, R30, R16 ;  /* 0x0000001e1410723c */ /* 0x000fe20000001810 */
[----:B------:R-:W-:Y:S02]  /*38e0*/  UIADD3.X UR30, UR11, UR30, URZ, UP5, !UPT ;  /* 0x0000001e0b1e7290 */ /* 0x000fe4000affe43f */
[----:B------:R-:W-:Y:S02]  /*38f0*/  UIADD3.X UR28, UR11, UR28, URZ, UP2, !UPT ;  /* 0x0000001c0b1c7290 */ /* 0x000fe400097fe43f */
[----:B------:R-:W-:Y:S02]  /*3900*/  UIADD3.X UR26, UR11, UR26, URZ, UP1, !UPT ;  /* 0x0000001a0b1a7290 */ /* 0x000fe40008ffe43f */
[----:B------:R-:W-:Y:S01]  /*3910*/  IMAD.SHL.U32 R20, R68, 0x20, RZ ;  /* 0x0000002044147824 */ /* 0x000fe200078e00ff */
[----:B------:R-:W-:Y:S02]  /*3920*/  UIADD3 UR23, UP0, UR4, UR23, URZ ;  /* 0x0000001704177290 */ /* 0x000fe4000ff1e03f */
[----:B------:R-:W-:-:S02]  /*3930*/  UIADD3 UR21, UP4, UR4, UR21, URZ ;  /* 0x0000001504157290 */ /* 0x000fc4000ff9e03f */
[----:B------:R-:W-:Y:S02]  /*3940*/  UIADD3 UR19, UP3, UR4, UR19, URZ ;  /* 0x0000001304137290 */ /* 0x000fe4000ff7e03f */
[----:B------:R-:W-:Y:S02]  /*3950*/  UIADD3 UR17, UP6, UR4, UR17, URZ ;  /* 0x0000001104117290 */ /* 0x000fe4000ffde03f */
[----:B------:R-:W-:Y:S02]  /*3960*/  UIADD3 UR15, UP5, UR4, UR15, URZ ;  /* 0x0000000f040f7290 */ /* 0x000fe4000ffbe03f */
[----:B------:R-:W-:Y:S02]  /*3970*/  UIADD3 UR13, UP2, UR4, UR13, URZ ;  /* 0x0000000d040d7290 */ /* 0x000fe4000ff5e03f */
[----:B------:R-:W-:Y:S01]  /*3980*/  UIADD3 UR12, UP1, UR4, UR12, URZ ;  /* 0x0000000c040c7290 */ /* 0x000fe2000ff3e03f */
[----:B------:R-:W-:Y:S01]  /*3990*/  IADD3 R64, P1, R20, R64, RZ ;  /* 0x0000004014407210 */ /* 0x000fe20007f3e0ff */
[----:B------:R-:W-:Y:S01]  /*39a0*/  HMMA.16816.F32 R56, R60, R24, R56 ;  /* 0x000000183c38723c */ /* 0x000fe20000001838 */
[----:B------:R-:W-:-:S02]  /*39b0*/  UIADD3.X UR24, UR11, UR24, URZ, UP0, !UPT ;  /* 0x000000180b187290 */ /* 0x000fc400087fe43f */
[----:B------:R-:W-:Y:S01]  /*39c0*/  IADD3.X R3, R3, UR11, RZ, P2, !PT ;  /* 0x0000000b03037c10 */ /* 0x000fe200097fe4ff */
[----:B------:R-:W-:Y:S02]  /*39d0*/  UIADD3.X UR22, UR11, UR22, URZ, UP4, !UPT ;  /* 0x000000160b167290 */ /* 0x000fe4000a7fe43f */
[----:B------:R-:W-:Y:S01]  /*39e0*/  IADD3.X R15, R15, UR11, RZ, P3, !PT ;  /* 0x0000000b0f0f7c10 */ /* 0x000fe20009ffe4ff */
[----:B------:R-:W-:Y:S01]  /*39f0*/  UIADD3.X UR20, UR11, UR20, URZ, UP3, !UPT ;  /* 0x000000140b147290 */ /* 0x000fe20009ffe43f */
[C---:B------:R-:W-:Y:S01]  /*3a00*/  HMMA.16816.F32 R52, R60.reuse, R26, R52 ;  /* 0x0000001a3c34723c */ /* 0x040fe20000001834 */
[----:B------:R-:W-:Y:S02]  /*3a10*/  UIADD3.X UR18, UR11, UR18, URZ, UP6, !UPT ;  /* 0x000000120b127290 */ /* 0x000fe4000b7fe43f */
[----:B------:R-:W-:Y:S02]  /*3a20*/  UIADD3.X UR16, UR11, UR16, URZ, UP5, !UPT ;  /* 0x000000100b107290 */ /* 0x000fe4000affe43f */
[----:B------:R-:W-:Y:S01]  /*3a30*/  UIADD3.X UR14, UR11, UR14, URZ, UP2, !UPT ;  /* 0x0000000e0b0e7290 */ /* 0x000fe200097fe43f */
[----:B------:R-:W-:Y:S01]  /*3a40*/  HMMA.16816.F32 R48, R60, R28, R48 ;  /* 0x0000001c3c30723c */ /* 0x000fe20000001830 */
[----:B------:R-:W-:Y:S01]  /*3a50*/  UIADD3.X UR10, UR11, UR10, URZ, UP1, !UPT ;  /* 0x0000000a0b0a7290 */ /* 0x000fe20008ffe43f */
[----:B------:R-:W-:Y:S01]  /*3a60*/  LEA.HI.X.SX32 R65, R20, R65, 0x1, P1 ;  /* 0x0000004114417211 */ /* 0x000fe200008f0eff */
[----:B------:R-:W-:-:S03]  /*3a70*/  VIADD R67, R67, 0xffffffe0 ;  /* 0xffffffe043437836 */ /* 0x000fc60000000000 */
[----:B------:R-:W-:Y:S01]  /*3a80*/  HMMA.16816.F32 R44, R60, R30, R44 ;  /* 0x0000001e3c2c723c */ /* 0x000fe2000000182c */
[----:B------:R-:W-:-:S08]  /*3a90*/  NOP ;  /* 0x0000000000007918 */ /* 0x000fd00000000000 */
[----:B------:R-:W-:-:S15]  /*3aa0*/  @P0 BRA `(.L_x_2) ;  /* 0xffffffe000d80947 */ /* 0x000fde000383ffff */
.L_x_1:
[----:B------:R-:W-:Y:S01]  /*3ab0*/  BAR.SYNC.DEFER_BLOCKING 0x0 ;  /* 0x0000000000007b1d */ /* 0x000fe20000010000 */
[----:B------:R-:W-:Y:S01]  /*3ac0*/  IMAD.SHL.U32 R0, R0, 0x20, RZ ;  /* 0x0000002000007824 */ /* 0x000fe200078e00ff */
[----:B------:R-:W-:Y:S01]  /*3ad0*/  LOP3.LUT R7, R7, 0xf0, RZ, 0xc0, !PT ;  /* 0x000000f007077812 */ /* 0x000fe200078ec0ff */
[----:B------:R-:W-:Y:S01]  /*3ae0*/  VIADD R3, R5, 0x2 ;  /* 0x0000000205037836 */ /* 0x000fe20000000000 */
[----:B------:R-:W-:Y:S02]  /*3af0*/  F2FP.SATFINITE.E4M3.F32.PACK_AB_MERGE_C R58, R59, R58, RZ ;  /* 0x0000003a3b3a723e */ /* 0x000fe400048070ff */
[----:B------:R-:W-:Y:S01]  /*3b00*/  LOP3.LUT R0, R0, 0x200, RZ, 0xc0, !PT ;  /* 0x0000020000007812 */ /* 0x000fe200078ec0ff */
[----:B------:R-:W-:Y:S01]  /*3b10*/  ULDC.64 UR10, c[0x0][0x228] ;  /* 0x00008a00000a7ab9 */ /* 0x000fe20000000a00 */
[----:B------:R-:W-:Y:S01]  /*3b20*/  F2FP.SATFINITE.E4M3.F32.PACK_AB_MERGE_C R55, R55, R54, RZ ;  /* 0x000000363737723e */ /* 0x000fe200048070ff */
[----:B------:R-:W-:Y:S01]  /*3b30*/  ULDC UR4, c[0x0][0x244] ;  /* 0x0000910000047ab9 */ /* 0x000fe20000000800 */
[----:B------:R-:W-:Y:S01]  /*3b40*/  IADD3 R7, R0, UR5, R7 ;  /* 0x0000000500077c10 */ /* 0x000fe2000fffe007 */
[----:B------:R-:W-:Y:S01]  /*3b50*/  VIADD R0, R5, 0x1 ;  /* 0x0000000105007836 */ /* 0x000fe20000000000 */
[----:B------:R-:W-:-:S02]  /*3b60*/  F2FP.SATFINITE.E4M3.F32.PACK_AB_MERGE_C R56, R57, R56, RZ ;  /* 0x000000383938723e */ /* 0x000fc400048070ff */
[----:B------:R-:W-:Y:S01]  /*3b70*/  F2FP.SATFINITE.E4M3.F32.PACK_AB_MERGE_C R53, R53, R52, RZ ;  /* 0x000000343535723e */ /* 0x000fe200048070ff */
[----:B------:R-:W-:Y:S01]  /*3b80*/  IMAD R4, R4, 0x8, R7 ;  /* 0x0000000804047824 */ /* 0x000fe200078e0207 */
[----:B------:R-:W-:Y:S02]  /*3b90*/  F2FP.SATFINITE.E4M3.F32.PACK_AB_MERGE_C R40, R41, R40, RZ ;  /* 0x000000282928723e */ /* 0x000fe400048070ff */
[----:B------:R-:W-:Y:S02]  /*3ba0*/  F2FP.SATFINITE.E4M3.F32.PACK_AB_MERGE_C R42, R43, R42, RZ ;  /* 0x0000002a2b2a723e */ /* 0x000fe400048070ff */
[----:B------:R-:W-:Y:S02]  /*3bb0*/  F2FP.SATFINITE.E4M3.F32.PACK_AB_MERGE_C R37, R37, R36, RZ ;  /* 0x000000242525723e */ /* 0x000fe400048070ff */
[----:B------:R-:W-:Y:S02]  /*3bc0*/  F2FP.SATFINITE.E4M3.F32.PACK_AB_MERGE_C R39, R39, R38, RZ ;  /* 0x000000262727723e */ /* 0x000fe400048070ff */
[----:B------:R-:W-:-:S02]  /*3bd0*/  PRMT R57, R58, 0x5410, R55 ;  /* 0x000054103a397816 */ /* 0x000fc40000000037 */
[----:B------:R-:W-:Y:S02]  /*3be0*/  PRMT R56, R56, 0x5410, R53 ;  /* 0x0000541038387816 */ /* 0x000fe40000000035 */
[----:B------:R-:W-:Y:S02]  /*3bf0*/  PRMT R58, R40, 0x5410, R37 ;  /* 0x00005410283a7816 */ /* 0x000fe40000000025 */
[----:B------:R-:W-:Y:S02]  /*3c00*/  PRMT R59, R42, 0x5410, R39 ;  /* 0x000054102a3b7816 */ /* 0x000fe40000000027 */
[----:B------:R-:W-:Y:S01]  /*3c10*/  LEA R20, R2, UR5, 0x4 ;  /* 0x0000000502147c11 */ /* 0x000fe2000f8e20ff */
[----:B------:R-:W-:Y:S01]  /*3c20*/  VIADD R2, R5, 0x3 ;  /* 0x0000000305027836 */ /* 0x000fe20000000000 */
[----:B------:R-:W-:Y:S01]  /*3c30*/  F2FP.SATFINITE.E4M3.F32.PACK_AB_MERGE_C R50, R51, R50, RZ ;  /* 0x000000323332723e */ /* 0x000fe200048070ff */
[----:B------:R-:W-:Y:S01]  /*3c40*/  STSM.16.M88.4 [R4], R56 ;  /* 0x0000003804007844 */ /* 0x000fe20000000200 */
[----:B------:R-:W-:-:S02]  /*3c50*/  F2FP.SATFINITE.E4M3.F32.PACK_AB_MERGE_C R47, R47, R46, RZ ;  /* 0x0000002e2f2f723e */ /* 0x000fc400048070ff */
[----:B------:R-:W-:Y:S01]  /*3c60*/  F2FP.SATFINITE.E4M3.F32.PACK_AB_MERGE_C R48, R49, R48, RZ ;  /* 0x000000303130723e */ /* 0x000fe200048070ff */
[----:B------:R-:W-:Y:S01]  /*3c70*/  BAR.SYNC.DEFER_BLOCKING 0x0 ;  /* 0x0000000000007b1d */ /* 0x000fe20000010000 */
[----:B------:R-:W-:Y:S02]  /*3c80*/  F2FP.SATFINITE.E4M3.F32.PACK_AB_MERGE_C R45, R45, R44, RZ ;  /* 0x0000002c2d2d723e */ /* 0x000fe400048070ff */
[----:B------:R-:W-:Y:S02]  /*3c90*/  F2FP.SATFINITE.E4M3.F32.PACK_AB_MERGE_C R32, R33, R32, RZ ;  /* 0x000000202120723e */ /* 0x000fe400048070ff */
[----:B------:R-:W-:Y:S02]  /*3ca0*/  F2FP.SATFINITE.E4M3.F32.PACK_AB_MERGE_C R34, R35, R34, RZ ;  /* 0x000000222322723e */ /* 0x000fe400048070ff */
[----:B------:R-:W-:Y:S02]  /*3cb0*/  F2FP.SATFINITE.E4M3.F32.PACK_AB_MERGE_C R17, R17, R16, RZ ;  /* 0x000000101111723e */ /* 0x000fe400048070ff */
[----:B------:R-:W-:-:S02]  /*3cc0*/  F2FP.SATFINITE.E4M3.F32.PACK_AB_MERGE_C R19, R19, R18, RZ ;  /* 0x000000121313723e */ /* 0x000fc400048070ff */
[----:B------:R-:W-:Y:S02]  /*3cd0*/  ISETP.GE.AND P0, PT, R6, UR10, PT ;  /* 0x0000000a06007c0c */ /* 0x000fe4000bf06270 */
[----:B------:R-:W-:Y:S02]  /*3ce0*/  PRMT R49, R50, 0x5410, R47 ;  /* 0x0000541032317816 */ /* 0x000fe4000000002f */
[----:B------:R-:W-:Y:S02]  /*3cf0*/  PRMT R48, R48, 0x5410, R45 ;  /* 0x0000541030307816 */ /* 0x000fe4000000002d */
[----:B------:R-:W-:Y:S02]  /*3d00*/  PRMT R50, R32, 0x5410, R17 ;  /* 0x0000541020327816 */ /* 0x000fe40000000011 */
[----:B------:R-:W-:Y:S02]  /*3d10*/  PRMT R51, R34, 0x5410, R19 ;  /* 0x0000541022337816 */ /* 0x000fe40000000013 */
[----:B------:R-:W-:Y:S01]  /*3d20*/  ISETP.LT.AND P5, PT, R0, UR11, !P0 ;  /* 0x0000000b00007c0c */ /* 0x000fe2000c7a1270 */
[----:B------:R-:W-:Y:S01]  /*3d30*/  IMAD R0, R6, UR4, RZ ;  /* 0x0000000406007c24 */ /* 0x000fe2000f8e02ff */
[----:B------:R-:W-:Y:S01]  /*3d40*/  ISETP.LT.AND P4, PT, R3, UR11, !P0 ;  /* 0x0000000b03007c0c */ /* 0x000fe2000c781270 */
[----:B------:R-:W0:Y:S01]  /*3d50*/  LDS.128 R12, [R20] ;  /* 0x00000000140c7984 */ /* 0x000e220000000c00 */
[----:B------:R-:W-:Y:S01]  /*3d60*/  VIADD R3, R5, 0x4 ;  /* 0x0000000405037836 */ /* 0x000fe20000000000 */
[----:B------:R-:W-:Y:S01]  /*3d70*/  ULDC.64 UR4, c[0x0][0x220] ;  /* 0x0000880000047ab9 */ /* 0x000fe20000000a00 */
[----:B------:R-:W-:Y:S01]  /*3d80*/  ISETP.LT.AND P3, PT, R2, UR11, !P0 ;  /* 0x0000000b02007c0c */ /* 0x000fe2000c761270 */
[----:B------:R-:W-:Y:S01]  /*3d90*/  BAR.SYNC.DEFER_BLOCKING 0x0 ;  /* 0x0000000000007b1d */ /* 0x000fe20000010000 */
[----:B------:R-:W-:-:S02]  /*3da0*/  IADD3 R2, P1, R0, UR4, RZ ;  /* 0x0000000400027c10 */ /* 0x000fc4000ff3e0ff */
[----:B------:R-:W-:Y:S02]  /*3db0*/  ISETP.LT.AND P2, PT, R3, UR11, !P0 ;  /* 0x0000000b03007c0c */ /* 0x000fe4000c741270 */
[----:B------:R-:W-:Y:S01]  /*3dc0*/  LEA.HI.X.SX32 R0, R0, UR5, 0x1, P1 ;  /* 0x0000000500007c11 */ /* 0x000fe200088f0eff */
[----:B------:R-:W-:Y:S01]  /*3dd0*/  ULDC UR4, c[0x0][0x248] ;  /* 0x0000920000047ab9 */ /* 0x000fe20000000800 */
[C---:B------:R-:W-:Y:S01]  /*3de0*/  ISETP.LT.AND P1, PT, R5.reuse, UR11, !P0 ;  /* 0x0000000b05007c0c */ /* 0x040fe2000c721270 */
[----:B------:R-:W-:-:S04]  /*3df0*/  IMAD R3, R5, UR4, RZ ;  /* 0x0000000405037c24 */ /* 0x000fc8000f8e02ff */
[C---:B------:R-:W-:Y:S01]  /*3e00*/  VIADD R9, R3.reuse, UR4 ;  /* 0x0000000403097c36 */ /* 0x040fe20008000000 */
[----:B------:R-:W-:-:S03]  /*3e10*/  IADD3 R6, P6, R3, R2, RZ ;  /* 0x0000000203067210 */ /* 0x000fc60007fde0ff */
[----:B------:R-:W-:Y:S01]  /*3e20*/  VIADD R11, R9, UR4 ;  /* 0x00000004090b7c36 */ /* 0x000fe20008000000 */
[----:B------:R-:W-:Y:S01]  /*3e30*/  LEA.HI.X.SX32 R7, R3, R0, 0x1, P6 ;  /* 0x0000000003077211 */ /* 0x000fe200030f0eff */
[----:B------:R-:W-:Y:S01]  /*3e40*/  VIADD R3, R5, 0x5 ;  /* 0x0000000505037836 */ /* 0x000fe20000000000 */
[----:B------:R-:W-:Y:S01]  /*3e50*/  IADD3 R8, P6, R9, R2, RZ ;  /* 0x0000000209087210 */ /* 0x000fe20007fde0ff */
[----:B------:R-:W-:-:S03]  /*3e60*/  VIADD R17, R11, UR4 ;  /* 0x000000040b117c36 */ /* 0x000fc60008000000 */
[----:B------:R-:W-:Y:S01]  /*3e70*/  LEA.HI.X.SX32 R9, R9, R0, 0x1, P6 ;  /* 0x0000000009097211 */ /* 0x000fe200030f0eff */
[----:B------:R-:W-:Y:S01]  /*3e80*/  STSM.16.M88.4 [R4], R48 ;  /* 0x0000003004007844 */ /* 0x000fe20000000200 */
[----:B------:R-:W-:Y:S01]  /*3e90*/  BAR.SYNC.DEFER_BLOCKING 0x0 ;  /* 0x0000000000007b1d */ /* 0x000fe20000010000 */
[----:B------:R-:W-:-:S04]  /*3ea0*/  IADD3 R10, P6, R11, R2, RZ ;  /* 0x000000020b0a7210 */ /* 0x000fc80007fde0ff */
[----:B------:R-:W-:Y:S02]  /*3eb0*/  LEA.HI.X.SX32 R11, R11, R0, 0x1, P6 ;  /* 0x000000000b0b7211 */ /* 0x000fe400030f0eff */
[C---:B0-----:R-:W-:Y:S02]  /*3ec0*/  PRMT R19, R12.reuse, 0x7770, RZ ;  /* 0x000077700c137816 */ /* 0x041fe400000000ff */
[C---:B------:R-:W-:Y:S02]  /*3ed0*/  PRMT R21, R12.reuse, 0x7771, RZ ;  /* 0x000077710c157816 */ /* 0x040fe400000000ff */
[C---:B------:R-:W-:Y:S02]  /*3ee0*/  PRMT R25, R13.reuse, 0x7770, RZ ;  /* 0x000077700d197816 */ /* 0x040fe400000000ff */
[----:B------:R-:W-:Y:S02]  /*3ef0*/  PRMT R23, R13, 0x7771, RZ ;  /* 0x000077710d177816 */ /* 0x000fe400000000ff */
[----:B------:R-:W-:-:S02]  /*3f00*/  PRMT R27, R12, 0x7772, RZ ;  /* 0x000077720c1b7816 */ /* 0x000fc400000000ff */
[----:B------:R-:W-:Y:S01]  /*3f10*/  PRMT R29, R13, 0x7773, RZ ;  /* 0x000077730d1d7816 */ /* 0x000fe200000000ff */
[----:B------:R0:W-:Y:S01]  /*3f20*/  @P1 STG.E.U8 desc[UR8][R6.64], R19 ;  /* 0x0000001306001986 */ /* 0x0001e2000c101108 */
[----:B------:R-:W-:Y:S01]  /*3f30*/  ISETP.LT.AND P1, PT, R3, UR11, !P0 ;  /* 0x0000000b03007c0c */ /* 0x000fe2000c721270 */
[----:B------:R-:W-:Y:S02]  /*3f40*/  VIADD R3, R5, 0x6 ;  /* 0x0000000605037836 */ /* 0x000fe40000000000 */
[----:B------:R1:W-:Y:S03]  /*3f50*/  @P5 STG.E.U8 desc[UR8][R8.64], R21 ;  /* 0x0000001508005986 */ /* 0x0003e6000c101108 */
[----:B------:R-:W-:Y:S01]  /*3f60*/  ISETP.LT.AND P5, PT, R3, UR11, !P0 ;  /* 0x0000000b03007c0c */ /* 0x000fe2000c7a1270 */
[----:B------:R-:W-:Y:S01]  /*3f70*/  VIADD R3, R5, 0x7 ;  /* 0x0000000705037836 */ /* 0x000fe20000000000 */
[----:B------:R2:W-:Y:S01]  /*3f80*/  @P4 STG.E.U8 desc[UR8][R10.64], R25 ;  /* 0x000000190a004986 */ /* 0x0005e2000c101108 */
[C---:B0-----:R-:W-:Y:S01]  /*3f90*/  IADD3 R6, P6, R17.reuse, R2, RZ ;  /* 0x0000000211067210 */ /* 0x041fe20007fde0ff */
[----:B------:R-:W-:-:S02]  /*3fa0*/  VIADD R19, R17, UR4 ;  /* 0x0000000411137c36 */ /* 0x000fc40008000000 */
[----:B------:R-:W-:Y:S01]  /*3fb0*/  ISETP.LT.AND P4, PT, R3, UR11, !P0 ;  /* 0x0000000b03007c0c */ /* 0x000fe2000c781270 */
[----:B------:R-:W-:Y:S01]  /*3fc0*/  VIADD R3, R5, 0x8 ;  /* 0x0000000805037836 */ /* 0x000fe20000000000 */
[----:B------:R-:W-:Y:S02]  /*3fd0*/  LEA.HI.X.SX32 R7, R17, R0, 0x1, P6 ;  /* 0x0000000011077211 */ /* 0x000fe400030f0eff */
[C---:B------:R-:W-:Y:S02]  /*3fe0*/  IADD3 R16, P6, R19.reuse, R2, RZ ;  /* 0x0000000213107210 */ /* 0x040fe40007fde0ff */
[C---:B-1----:R-:W-:Y:S01]  /*3ff0*/  PRMT R21, R14.reuse, 0x7770, RZ ;  /* 0x000077700e157816 */ /* 0x042fe200000000ff */
[----:B------:R0:W-:Y:S01]  /*4000*/  @P3 STG.E.U8 desc[UR8][R6.64], R23 ;  /* 0x0000001706003986 */ /* 0x0001e2000c101108 */
[C---:B------:R-:W-:Y:S01]  /*4010*/  LEA.HI.X.SX32 R17, R19.reuse, R0, 0x1, P6 ;  /* 0x0000000013117211 */ /* 0x040fe200030f0eff */
[----:B------:R-:W-:Y:S01]  /*4020*/  VIADD R19, R19, UR4 ;  /* 0x0000000413137c36 */ /* 0x000fe20008000000 */
[----:B------:R-:W-:Y:S01]  /*4030*/  ISETP.LT.AND P3, PT, R3, UR11, !P0 ;  /* 0x0000000b03007c0c */ /* 0x000fe2000c761270 */
[----:B------:R-:W-:Y:S01]  /*4040*/  VIADD R3, R5, 0x9 ;  /* 0x0000000905037836 */ /* 0x000fe20000000000 */
[----:B--2---:R-:W-:Y:S01]  /*4050*/  PRMT R25, R14, 0x7771, RZ ;  /* 0x000077710e197816 */ /* 0x004fe200000000ff */
[C---:B------:R-:W-:Y:S01]  /*4060*/  VIADD R11, R19.reuse, UR4 ;  /* 0x00000004130b7c36 */ /* 0x040fe20008000000 */
[----:B------:R-:W-:Y:S01]  /*4070*/  IADD3 R8, P6, R19, R2, RZ ;  /* 0x0000000213087210 */ /* 0x000fe20007fde0ff */
[----:B------:R1:W-:Y:S01]  /*4080*/  @P2 STG.E.U8 desc[UR8][R16.64], R21 ;  /* 0x0000001510002986 */ /* 0x0003e2000c101108 */
[----:B------:R-:W-:Y:S01]  /*4090*/  ISETP.LT.AND P2, PT, R3, UR11, !P0 ;  /* 0x0000000b03007c0c */ /* 0x000fe2000c741270 */
[----:B------:R-:W-:Y:S01]  /*40a0*/  VIADD R3, R5, 0xa ;  /* 0x0000000a05037836 */ /* 0x000fe20000000000 */
[----:B------:R-:W-:Y:S01]  /*40b0*/  LEA.HI.X.SX32 R9, R19, R0, 0x1, P6 ;  /* 0x0000000013097211 */ /* 0x000fe200030f0eff */
[C---:B------:R-:W-:Y:S01]  /*40c0*/  VIADD R19, R11.reuse, UR4 ;  /* 0x000000040b137c36 */ /* 0x040fe20008000000 */
[----:B0-----:R-:W-:-:S02]  /*40d0*/  IADD3 R6, P6, R11, R2, RZ ;  /* 0x000000020b067210 */ /* 0x001fc40007fde0ff */
[----:B------:R-:W-:Y:S01]  /*40e0*/  PRMT R23, R15, 0x7770, RZ ;  /* 0x000077700f177816 */ /* 0x000fe200000000ff */
[----:B------:R0:W-:Y:S01]  /*40f0*/  @P1 STG.E.U8 desc[UR8][R8.64], R25 ;  /* 0x0000001908001986 */ /* 0x0001e2000c101108 */
[----:B------:R-:W-:Y:S02]  /*4100*/  LEA.HI.X.SX32 R7, R11, R0, 0x1, P6 ;  /* 0x000000000b077211 */ /* 0x000fe400030f0eff */
[C---:B------:R-:W-:Y:S01]  /*4110*/  IADD3 R10, P6, R19.reuse, R2, RZ ;  /* 0x00000002130a7210 */ /* 0x040fe20007fde0ff */
[----:B-1----:R-:W-:Y:S01]  /*4120*/  VIADD R21, R19, UR4 ;  /* 0x0000000413157c36 */ /* 0x002fe20008000000 */
[----:B------:R-:W-:Y:S01]  /*4130*/  ISETP.LT.AND P1, PT, R3, UR11, !P0 ;  /* 0x0000000b03007c0c */ /* 0x000fe2000c721270 */
[----:B------:R-:W-:Y:S01]  /*4140*/  VIADD R3, R5, 0xb ;  /* 0x0000000b05037836 */ /* 0x000fe20000000000 */
[----:B------:R-:W-:Y:S01]  /*4150*/  LEA.HI.X.SX32 R11, R19, R0, 0x1, P6 ;  /* 0x00000000130b7211 */ /* 0x000fe200030f0eff */
[----:B------:R1:W-:Y:S01]  /*4160*/  @P5 STG.E.U8 desc[UR8][R6.64], R23 ;  /* 0x0000001706005986 */ /* 0x0003e2000c101108 */
[----:B------:R-:W-:-:S02]  /*4170*/  IADD3 R16, P6, R21, R2, RZ ;  /* 0x0000000215107210 */ /* 0x000fc40007fde0ff */
[----:B------:R-:W-:Y:S02]  /*4180*/  PRMT R19, R15, 0x7771, RZ ;  /* 0x000077710f137816 */ /* 0x000fe400000000ff */
[C---:B------:R-:W-:Y:S01]  /*4190*/  LEA.HI.X.SX32 R17, R21.reuse, R0, 0x1, P6 ;  /* 0x0000000015117211 */ /* 0x040fe200030f0eff */
[----:B------:R-:W-:Y:S01]  /*41a0*/  VIADD R21, R21, UR4 ;  /* 0x0000000415157c36 */ /* 0x000fe20008000000 */
[----:B------:R-:W-:Y:S01]  /*41b0*/  ISETP.LT.AND P5, PT, R3, UR11, !P0 ;  /* 0x0000000b03007c0c */ /* 0x000fe2000c7a1270 */
[----:B------:R-:W-:Y:S01]  /*41c0*/  VIADD R3, R5, 0xc ;  /* 0x0000000c05037836 */ /* 0x000fe20000000000 */
[----:B------:R2:W-:Y:S01]  /*41d0*/  @P4 STG.E.U8 desc[UR8][R10.64], R19 ;  /* 0x000000130a004986 */ /* 0x0005e2000c101108 */
[----:B0-----:R-:W-:Y:S01]  /*41e0*/  VIADD R9, R21, UR4 ;  /* 0x0000000415097c36 */ /* 0x001fe20008000000 */
[----:B------:R-:W-:Y:S02]  /*41f0*/  PRMT R25, R13, 0x7772, RZ ;  /* 0x000077720d197816 */ /* 0x000fe400000000ff */
[----:B-1----:R-:W-:Y:S01]  /*4200*/  IADD3 R6, P6, R21, R2, RZ ;  /* 0x0000000215067210 */ /* 0x002fe20007fde0ff */
[----:B------:R0:W-:Y:S01]  /*4210*/  @P3 STG.E.U8 desc[UR8][R16.64], R27 ;  /* 0x0000001b10003986 */ /* 0x0001e2000c101108 */
[----:B------:R-:W-:Y:S01]  /*4220*/  ISETP.LT.AND P4, PT, R3, UR11, !P0 ;  /* 0x0000000b03007c0c */ /* 0x000fe2000c781270 */
[----:B------:R-:W-:Y:S01]  /*4230*/  VIADD R3, R5, 0xd ;  /* 0x0000000d05037836 */ /* 0x000fe20000000000 */
[----:B------:R-:W-:-:S02]  /*4240*/  LEA.HI.X.SX32 R7, R21, R0, 0x1, P6 ;  /* 0x0000000015077211 */ /* 0x000fc400030f0eff */
[C---:B------:R-:W-:Y:S01]  /*4250*/  IADD3 R18, P6, R9.reuse, R2, RZ ;  /* 0x0000000209127210 */ /* 0x040fe20007fde0ff */
[----:B--2---:R-:W-:Y:S01]  /*4260*/  VIADD R11, R9, UR4 ;  /* 0x00000004090b7c36 */ /* 0x004fe20008000000 */
[----:B------:R-:W-:Y:S01]  /*4270*/  ISETP.LT.AND P3, PT, R3, UR11, !P0 ;  /* 0x0000000b03007c0c */ /* 0x000fe2000c761270 */
[----:B------:R-:W-:Y:S01]  /*4280*/  VIADD R3, R5, 0xe ;  /* 0x0000000e05037836 */ /* 0x000fe20000000000 */
[----:B------:R-:W-:Y:S01]  /*4290*/  LEA.HI.X.SX32 R19, R9, R0, 0x1, P6 ;  /* 0x0000000009137211 */ /* 0x000fe200030f0eff */
[C---:B------:R-:W-:Y:S01]  /*42a0*/  VIADD R21, R11.reuse, UR4 ;  /* 0x000000040b157c36 */ /* 0x040fe20008000000 */
[C---:B0-----:R-:W-:Y:S02]  /*42b0*/  IADD3 R16, P6, R11.reuse, R2, RZ ;  /* 0x000000020b107210 */ /* 0x041fe40007fde0ff */
[----:B------:R-:W-:Y:S02]  /*42c0*/  PRMT R23, R12, 0x7773, RZ ;  /* 0x000077730c177816 */ /* 0x000fe400000000ff */
[----:B------:R-:W-:-:S02]  /*42d0*/  LEA.HI.X.SX32 R17, R11, R0, 0x1, P6 ;  /* 0x000000000b117211 */ /* 0x000fc400030f0eff */
[----:B------:R-:W0:Y:S01]  /*42e0*/  LDS.128 R8, [R20] ;  /* 0x0000000014087984 */ /* 0x000e220000000c00 */
[----:B------:R-:W-:Y:S02]  /*42f0*/  IADD3 R12, P6, R21, R2, RZ ;  /* 0x00000002150c7210 */ /* 0x000fe40007fde0ff */
[----:B------:R-:W-:Y:S01]  /*4300*/  PRMT R27, R14, 0x7772, RZ ;  /* 0x000077720e1b7816 */ /* 0x000fe200000000ff */
[----:B------:R1:W-:Y:S01]  /*4310*/  @P2 STG.E.U8 desc[UR8][R6.64], R23 ;  /* 0x0000001706002986 */ /* 0x0003e2000c101108 */
[----:B------:R-:W-:Y:S01]  /*4320*/  ISETP.LT.AND P2, PT, R3, UR11, !P0 ;  /* 0x0000000b03007c0c */ /* 0x000fe2000c741270 */
[----:B------:R-:W-:Y:S01]  /*4330*/  VIADD R3, R5, 0xf ;  /* 0x0000000f05037836 */ /* 0x000fe20000000000 */
[----:B------:R-:W-:Y:S01]  /*4340*/  LEA.HI.X.SX32 R13, R21, R0, 0x1, P6 ;  /* 0x00000000150d7211 */ /* 0x000fe200030f0eff */
[----:B------:R2:W-:Y:S03]  /*4350*/  @P1 STG.E.U8 desc[UR8][R18.64], R25 ;  /* 0x0000001912001986 */ /* 0x0005e6000c101108 */
[----:B------:R-:W-:Y:S01]  /*4360*/  ISETP.LT.AND P1, PT, R3, UR11, !P0 ;  /* 0x0000000b03007c0c */ /* 0x000fe2000c721270 */
[----:B------:R-:W-:Y:S01]  /*4370*/  VIADD R3, R5, 0x10 ;  /* 0x0000001005037836 */ /* 0x000fe20000000000 */
[----:B------:R3:W-:Y:S01]  /*4380*/  @P5 STG.E.U8 desc[UR8][R16.64], R29 ;  /* 0x0000001d10005986 */ /* 0x0007e2000c101108 */
[----:B-1----:R-:W-:-:S03]  /*4390*/  VIADD R23, R21, UR4 ;  /* 0x0000000415177c36 */ /* 0x002fc60008000000 */
[----:B------:R-:W-:Y:S01]  /*43a0*/  ISETP.LT.AND P5, PT, R3, UR11, !P0 ;  /* 0x0000000b03007c0c */ /* 0x000fe2000c7a1270 */
[----:B------:R-:W-:Y:S01]  /*43b0*/  VIADD R3, R5, 0x11 ;  /* 0x0000001105037836 */ /* 0x000fe20000000000 */
[----:B------:R1:W-:Y:S01]  /*43c0*/  @P4 STG.E.U8 desc[UR8][R12.64], R27 ;  /* 0x0000001b0c004986 */ /* 0x0003e2000c101108 */
[----:B--2---:R-:W-:Y:S02]  /*43d0*/  PRMT R25, R14, 0x7773, RZ ;  /* 0x000077730e197816 */ /* 0x004fe400000000ff */
[----:B------:R-:W-:Y:S02]  /*43e0*/  IADD3 R6, P6, R23, R2, RZ ;  /* 0x0000000217067210 */ /* 0x000fe40007fde0ff */
[----:B------:R-:W-:Y:S01]  /*43f0*/  ISETP.LT.AND P4, PT, R3, UR11, !P0 ;  /* 0x0000000b03007c0c */ /* 0x000fe2000c781270 */
[----:B------:R-:W-:Y:S01]  /*4400*/  VIADD R3, R5, 0x12 ;  /* 0x0000001205037836 */ /* 0x000fe20000000000 */
[C---:B------:R-:W-:Y:S01]  /*4410*/  LEA.HI.X.SX32 R7, R23.reuse, R0, 0x1, P6 ;  /* 0x0000000017077211 */ /* 0x040fe200030f0eff */
[----:B------:R-:W-:Y:S01]  /*4420*/  VIADD R23, R23, UR4 ;  /* 0x0000000417177c36 */ /* 0x000fe20008000000 */
[----:B------:R-:W-:-:S03]  /*4430*/  PRMT R21, R15, 0x7773, RZ ;  /* 0x000077730f157816 */ /* 0x000fc600000000ff */
[C---:B------:R-:W-:Y:S01]  /*4440*/  VIADD R19, R23.reuse, UR4 ;  /* 0x0000000417137c36 */ /* 0x040fe20008000000 */
[----:B---3--:R-:W-:Y:S01]  /*4450*/  IADD3 R16, P6, R23, R2, RZ ;  /* 0x0000000217107210 */ /* 0x008fe20007fde0ff */
[----:B------:R2:W-:Y:S01]  /*4460*/  @P3 STG.E.U8 desc[UR8][R6.64], R25 ;  /* 0x0000001906003986 */ /* 0x0005e2000c101108 */
[----:B------:R-:W-:Y:S01]  /*4470*/  ISETP.LT.AND P3, PT, R3, UR11, !P0 ;  /* 0x0000000b03007c0c */ /* 0x000fe2000c761270 */
[----:B------:R-:W-:Y:S01]  /*4480*/  VIADD R3, R5, 0x13 ;  /* 0x0000001305037836 */ /* 0x000fe20000000000 */
[----:B------:R-:W-:Y:S02]  /*4490*/  LEA.HI.X.SX32 R17, R23, R0, 0x1, P6 ;  /* 0x0000000017117211 */ /* 0x000fe400030f0eff */
[----:B------:R-:W-:Y:S01]  /*44a0*/  PRMT R23, R15, 0x7772, RZ ;  /* 0x000077720f177816 */ /* 0x000fe200000000ff */
[C---:B------:R-:W-:Y:S01]  /*44b0*/  VIADD R15, R19.reuse, UR4 ;  /* 0x00000004130f7c36 */ /* 0x040fe20008000000 */
[----:B-1----:R-:W-:Y:S02]  /*44c0*/  IADD3 R12, P6, R19, R2, RZ ;  /* 0x00000002130c7210 */ /* 0x002fe40007fde0ff */
[----:B0-----:R-:W-:Y:S01]  /*44d0*/  PRMT R27, R9, 0x7770, RZ ;  /* 0x00007770091b7816 */ /* 0x001fe200000000ff */
[----:B------:R0:W-:Y:S01]  /*44e0*/  @P2 STG.E.U8 desc[UR8][R16.64], R23 ;  /* 0x0000001710002986 */ /* 0x0001e2000c101108 */
[----:B------:R-:W-:Y:S01]  /*44f0*/  LEA.HI.X.SX32 R13, R19, R0, 0x1, P6 ;  /* 0x00000000130d7211 */ /* 0x000fe200030f0eff */
[C---:B------:R-:W-:Y:S01]  /*4500*/  VIADD R19, R15.reuse, UR4 ;  /* 0x000000040f137c36 */ /* 0x040fe20008000000 */
[----:B--2---:R-:W-:-:S02]  /*4510*/  IADD3 R6, P6, R15, R2, RZ ;  /* 0x000000020f067210 */ /* 0x004fc40007fde0ff */
[----:B------:R-:W-:Y:S01]  /*4520*/  ISETP.LT.AND P2, PT, R3, UR11, !P0 ;  /* 0x0000000b03007c0c */ /* 0x000fe2000c741270 */
[----:B------:R-:W-:Y:S01]  /*4530*/  VIADD R3, R5, 0x14 ;  /* 0x0000001405037836 */ /* 0x000fe20000000000 */
[----:B------:R-:W-:Y:S01]  /*4540*/  LEA.HI.X.SX32 R7, R15, R0, 0x1, P6 ;  /* 0x000000000f077211 */ /* 0x000fe200030f0eff */
[----:B------:R1:W-:Y:S01]  /*4550*/  @P1 STG.E.U8 desc[UR8][R12.64], R21 ;  /* 0x000000150c001986 */ /* 0x0003e2000c101108 */
[----:B------:R-:W-:Y:S02]  /*4560*/  IADD3 R14, P6, R19, R2, RZ ;  /* 0x00000002130e7210 */ /* 0x000fe40007fde0ff */
[C---:B------:R-:W-:Y:S02]  /*4570*/  PRMT R25, R8.reuse, 0x7770, RZ ;  /* 0x0000777008197816 */ /* 0x040fe400000000ff */
[----:B------:R-:W-:Y:S01]  /*4580*/  ISETP.LT.AND P1, PT, R3, UR11, !P0 ;  /* 0x0000000b03007c0c */ /* 0x000fe2000c721270 */
[----:B------:R-:W-:Y:S01]  /*4590*/  VIADD R3, R5, 0x15 ;  /* 0x0000001505037836 */ /* 0x000fe20000000000 */
[C---:B------:R-:W-:Y:S01]  /*45a0*/  LEA.HI.X.SX32 R15, R19.reuse, R0, 0x1, P6 ;  /* 0x00000000130f7211 */ /* 0x040fe200030f0eff */
[----:B------:R-:W-:Y:S01]  /*45b0*/  VIADD R19, R19, UR4 ;  /* 0x0000000413137c36 */ /* 0x000fe20008000000 */
[----:B------:R2:W-:Y:S01]  /*45c0*/  @P5 STG.E.U8 desc[UR8][R6.64], R25 ;  /* 0x0000001906005986 */ /* 0x0005e2000c101108 */
[----:B0-----:R-:W-:-:S02]  /*45d0*/  PRMT R23, R8, 0x7771, RZ ;  /* 0x0000777108177816 */ /* 0x001fc400000000ff */
[----:B------:R-:W-:Y:S01]  /*45e0*/  ISETP.LT.AND P5, PT, R3, UR11, !P0 ;  /* 0x0000000b03007c0c */ /* 0x000fe2000c7a1270 */
[----:B------:R-:W-:Y:S01]  /*45f0*/  VIADD R3, R5, 0x16 ;  /* 0x0000001605037836 */ /* 0x000fe20000000000 */
[C---:B-1----:R-:W-:Y:S01]  /*4600*/  IADD3 R12, P6, R19.reuse, R2, RZ ;  /* 0x00000002130c7210 */ /* 0x042fe20007fde0ff */
[C---:B------:R-:W-:Y:S01]  /*4610*/  VIADD R17, R19.reuse, UR4 ;  /* 0x0000000413117c36 */ /* 0x040fe20008000000 */
[----:B------:R0:W-:Y:S02]  /*4620*/  @P4 STG.E.U8 desc[UR8][R14.64], R23 ;  /* 0x000000170e004986 */ /* 0x0001e4000c101108 */
[----:B------:R-:W-:Y:S01]  /*4630*/  LEA.HI.X.SX32 R13, R19, R0, 0x1, P6 ;  /* 0x00000000130d7211 */ /* 0x000fe200030f0eff */
[----:B------:R-:W-:Y:S01]  /*4640*/  VIADD R19, R17, UR4 ;  /* 0x0000000411137c36 */ /* 0x000fe20008000000 */
[----:B------:R-:W-:Y:S01]  /*4650*/  ISETP.LT.AND P4, PT, R3, UR11, !P0 ;  /* 0x0000000b03007c0c */ /* 0x000fe2000c781270 */
[----:B------:R-:W-:Y:S01]  /*4660*/  VIADD R3, R5, 0x17 ;  /* 0x0000001705037836 */ /* 0x000fe20000000000 */
[----:B--2---:R-:W-:Y:S01]  /*4670*/  IADD3 R6, P6, R17, R2, RZ ;  /* 0x0000000211067210 */ /* 0x004fe20007fde0ff */
[----:B------:R-:W-:Y:S01]  /*4680*/  @P3 STG.E.U8 desc[UR8][R12.64], R27 ;  /* 0x0000001b0c003986 */ /* 0x000fe2000c101108 */
[----:B------:R-:W-:Y:S01]  /*4690*/  VIADD R21, R19, UR4 ;  /* 0x0000000413157c36 */ /* 0x000fe20008000000 */
[----:B------:R-:W-:-:S02]  /*46a0*/  PRMT R25, R9, 0x7771, RZ ;  /* 0x0000777109197816 */ /* 0x000fc400000000ff */
[----:B------:R-:W-:Y:S02]  /*46b0*/  LEA.HI.X.SX32 R7, R17, R0, 0x1, P6 ;  /* 0x0000000011077211 */ /* 0x000fe400030f0eff */
[----:B0-----:R-:W-:Y:S02]  /*46c0*/  IADD3 R14, P6, R19, R2, RZ ;  /* 0x00000002130e7210 */ /* 0x001fe40007fde0ff */
[----:B------:R-:W-:Y:S01]  /*46d0*/  ISETP.LT.AND P3, PT, R3, UR11, !P0 ;  /* 0x0000000b03007c0c */ /* 0x000fe2000c761270 */
[----:B------:R-:W-:Y:S01]  /*46e0*/  VIADD R3, R5, 0x18 ;  /* 0x0000001805037836 */ /* 0x000fe20000000000 */
[----:B------:R-:W-:Y:S01]  /*46f0*/  LEA.HI.X.SX32 R15, R19, R0, 0x1, P6 ;  /* 0x00000000130f7211 */ /* 0x000fe200030f0eff */
[----:B------:R0:W-:Y:S01]  /*4700*/  @P2 STG.E.U8 desc[UR8][R6.64], R25 ;  /* 0x0000001906002986 */ /* 0x0001e2000c101108 */
[----:B------:R-:W-:Y:S02]  /*4710*/  IADD3 R16, P6, R21, R2, RZ ;  /* 0x0000000215107210 */ /* 0x000fe40007fde0ff */
[----:B------:R-:W-:-:S02]  /*4720*/  PRMT R23, R10, 0x7770, RZ ;  /* 0x000077700a177816 */ /* 0x000fc400000000ff */
[----:B------:R-:W-:Y:S01]  /*4730*/  ISETP.LT.AND P2, PT, R3, UR11, !P0 ;  /* 0x0000000b03007c0c */ /* 0x000fe2000c741270 */
[----:B------:R-:W-:Y:S01]  /*4740*/  VIADD R3, R5, 0x19 ;  /* 0x0000001905037836 */ /* 0x000fe20000000000 */
[C---:B------:R-:W-:Y:S01]  /*4750*/  LEA.HI.X.SX32 R17, R21.reuse, R0, 0x1, P6 ;  /* 0x0000000015117211 */ /* 0x040fe200030f0eff */
[----:B------:R-:W-:Y:S01]  /*4760*/  VIADD R21, R21, UR4 ;  /* 0x0000000415157c36 */ /* 0x000fe20008000000 */
[----:B------:R1:W-:Y:S01]  /*4770*/  @P1 STG.E.U8 desc[UR8][R14.64], R23 ;  /* 0x000000170e001986 */ /* 0x0003e2000c101108 */
[----:B------:R-:W-:Y:S02]  /*4780*/  PRMT R19, R10, 0x7771, RZ ;  /* 0x000077710a137816 */ /* 0x000fe400000000ff */
[----:B------:R-:W-:Y:S01]  /*4790*/  ISETP.LT.AND P1, PT, R3, UR11, !P0 ;  /* 0x0000000b03007c0c */ /* 0x000fe2000c721270 */
[----:B------:R-:W-:Y:S01]  /*47a0*/  VIADD R3, R5, 0x1a ;  /* 0x0000001a05037836 */ /* 0x000fe20000000000 */
[C---:B0-----:R-:W-:Y:S01]  /*47b0*/  IADD3 R6, P6, R21.reuse, R2, RZ ;  /* 0x0000000215067210 */ /* 0x041fe20007fde0ff */
[----:B------:R-:W-:Y:S01]  /*47c0*/  VIADD R13, R21, UR4 ;  /* 0x00000004150d7c36 */ /* 0x000fe20008000000 */
[----:B------:R0:W-:Y:S01]  /*47d0*/  @P5 STG.E.U8 desc[UR8][R16.64], R19 ;  /* 0x0000001310005986 */ /* 0x0001e2000c101108 */
[----:B------:R-:W-:-:S02]  /*47e0*/  PRMT R25, R11, 0x7770, RZ ;  /* 0x000077700b197816 */ /* 0x000fc400000000ff */
[----:B------:R-:W-:Y:S01]  /*47f0*/  ISETP.LT.AND P5, PT, R3, UR11, !P0 ;  /* 0x0000000b03007c0c */ /* 0x000fe2000c7a1270 */
[----:B------:R-:W-:Y:S01]  /*4800*/  VIADD R3, R5, 0x1b ;  /* 0x0000001b05037836 */ /* 0x000fe20000000000 */
[----:B------:R-:W-:Y:S01]  /*4810*/  LEA.HI.X.SX32 R7, R21, R0, 0x1, P6 ;  /* 0x0000000015077211 */ /* 0x000fe200030f0eff */
[C---:B-1----:R-:W-:Y:S01]  /*4820*/  VIADD R15, R13.reuse, UR4 ;  /* 0x000000040d0f7c36 */ /* 0x042fe20008000000 */
[----:B------:R-:W-:Y:S02]  /*4830*/  IADD3 R12, P6, R13, R2, RZ ;  /* 0x000000020d0c7210 */ /* 0x000fe40007fde0ff */
[----:B------:R-:W-:Y:S01]  /*4840*/  PRMT R23, R11, 0x7771, RZ ;  /* 0x000077710b177816 */ /* 0x000fe200000000ff */
[----:B------:R1:W-:Y:S01]  /*4850*/  @P4 STG.E.U8 desc[UR8][R6.64], R25 ;  /* 0x0000001906004986 */ /* 0x0003e2000c101108 */
[----:B------:R-:W-:Y:S01]  /*4860*/  LEA.HI.X.SX32 R13, R13, R0, 0x1, P6 ;  /* 0x000000000d0d7211 */ /* 0x000fe200030f0eff */
[----:B0-----:R-:W-:Y:S01]  /*4870*/  VIADD R17, R15, UR4 ;  /* 0x000000040f117c36 */ /* 0x001fe20008000000 */
[----:B------:R-:W-:Y:S01]  /*4880*/  ISETP.LT.AND P4, PT, R3, UR11, !P0 ;  /* 0x0000000b03007c0c */ /* 0x000fe2000c781270 */
[----:B------:R-:W-:Y:S01]  /*4890*/  VIADD R3, R5, 0x1c ;  /* 0x0000001c05037836 */ /* 0x000fe20000000000 */
[----:B------:R-:W-:Y:S01]  /*48a0*/  IADD3 R14, P6, R15, R2, RZ ;  /* 0x000000020f0e7210 */ /* 0x000fe20007fde0ff */
[----:B------:R0:W-:Y:S01]  /*48b0*/  @P3 STG.E.U8 desc[UR8][R12.64], R23 ;  /* 0x000000170c003986 */ /* 0x0001e2000c101108 */
[----:B------:R-:W-:Y:S01]  /*48c0*/  VIADD R19, R17, UR4 ;  /* 0x0000000411137c36 */ /* 0x000fe20008000000 */
[----:B------:R-:W-:-:S02]  /*48d0*/  PRMT R21, R8, 0x7772, RZ ;  /* 0x0000777208157816 */ /* 0x000fc400000000ff */
[----:B------:R-:W-:Y:S02]  /*48e0*/  LEA.HI.X.SX32 R15, R15, R0, 0x1, P6 ;  /* 0x000000000f0f7211 */ /* 0x000fe400030f0eff */
[----:B------:R-:W-:Y:S01]  /*48f0*/  ISETP.LT.AND P3, PT, R3, UR11, !P0 ;  /* 0x0000000b03007c0c */ /* 0x000fe2000c761270 */
[----:B------:R-:W-:Y:S01]  /*4900*/  VIADD R3, R5, 0x1d ;  /* 0x0000001d05037836 */ /* 0x000fe20000000000 */
[----:B------:R-:W-:Y:S01]  /*4910*/  IADD3 R16, P6, R17, R2, RZ ;  /* 0x0000000211107210 */ /* 0x000fe20007fde0ff */
[----:B------:R2:W-:Y:S01]  /*4920*/  @P2 STG.E.U8 desc[UR8][R14.64], R21 ;  /* 0x000000150e002986 */ /* 0x0005e2000c101108 */
[----:B-1----:R-:W-:Y:S01]  /*4930*/  PRMT R25, R8, 0x7773, RZ ;  /* 0x0000777308197816 */ /* 0x002fe200000000ff */
[----:B------:R-:W-:Y:S01]  /*4940*/  VIADD R8, R5, 0x1e ;  /* 0x0000001e05087836 */ /* 0x000fe20000000000 */
[----:B------:R-:W-:Y:S01]  /*4950*/  LEA.HI.X.SX32 R17, R17, R0, 0x1, P6 ;  /* 0x0000000011117211 */ /* 0x000fe200030f0eff */
[----:B0-----:R-:W-:Y:S01]  /*4960*/  VIADD R13, R19, UR4 ;  /* 0x00000004130d7c36 */ /* 0x001fe20008000000 */
[----:B------:R-:W-:-:S02]  /*4970*/  ISETP.LT.AND P2, PT, R3, UR11, !P0 ;  /* 0x0000000b03007c0c */ /* 0x000fc4000c741270 */
[-C--:B------:R-:W-:Y:S01]  /*4980*/  IADD3 R6, P6, R19, R2.reuse, RZ ;  /* 0x0000000213067210 */ /* 0x080fe20007fde0ff */
[C---:B------:R-:W-:Y:S01]  /*4990*/  VIADD R3, R13.reuse, UR4 ;  /* 0x000000040d037c36 */ /* 0x040fe20008000000 */
[----:B------:R0:W-:Y:S01]  /*49a0*/  @P1 STG.E.U8 desc[UR8][R16.64], R25 ;  /* 0x0000001910001986 */ /* 0x0001e2000c101108 */
[----:B------:R-:W-:Y:S02]  /*49b0*/  IADD3 R12, P1, R13, R2, RZ ;  /* 0x000000020d0c7210 */ /* 0x000fe40007f3e0ff */
[----:B------:R-:W-:Y:S01]  /*49c0*/  LEA.HI.X.SX32 R7, R19, R0, 0x1, P6 ;  /* 0x0000000013077211 */ /* 0x000fe200030f0eff */
[C---:B------:R-:W-:Y:S01]  /*49d0*/  VIADD R19, R3.reuse, UR4 ;  /* 0x0000000403137c36 */ /* 0x040fe20008000000 */
[----:B--2---:R-:W-:Y:S02]  /*49e0*/  IADD3 R14, P6, R3, R2, RZ ;  /* 0x00000002030e7210 */ /* 0x004fe40007fde0ff */
[-C--:B------:R-:W-:Y:S01]  /*49f0*/  LEA.HI.X.SX32 R13, R13, R0.reuse, 0x1, P1 ;  /* 0x000000000d0d7211 */ /* 0x080fe200008f0eff */
[----:B------:R-:W-:Y:S01]  /*4a00*/  VIADD R21, R19, UR4 ;  /* 0x0000000413157c36 */ /* 0x000fe20008000000 */
[----:B------:R-:W-:Y:S01]  /*4a10*/  LEA.HI.X.SX32 R15, R3, R0, 0x1, P6 ;  /* 0x00000000030f7211 */ /* 0x000fe200030f0eff */
[----:B------:R-:W-:Y:S01]  /*4a20*/  VIADD R3, R5, 0x1f ;  /* 0x0000001f05037836 */ /* 0x000fe20000000000 */
[-C--:B------:R-:W-:Y:S01]  /*4a30*/  IADD3 R4, P6, R19, R2.reuse, RZ ;  /* 0x0000000213047210 */ /* 0x080fe20007fde0ff */
[C---:B------:R-:W-:Y:S01]  /*4a40*/  VIADD R23, R21.reuse, UR4 ;  /* 0x0000000415177c36 */ /* 0x040fe20008000000 */
[----:B0-----:R-:W-:-:S02]  /*4a50*/  IADD3 R16, P1, R21, R2, RZ ;  /* 0x0000000215107210 */ /* 0x001fc40007f3e0ff */
[-C--:B------:R-:W-:Y:S02]  /*4a60*/  LEA.HI.X.SX32 R5, R19, R0.reuse, 0x1, P6 ;  /* 0x0000000013057211 */ /* 0x080fe400030f0eff */
[----:B------:R-:W-:Y:S02]  /*4a70*/  LEA.HI.X.SX32 R17, R21, R0, 0x1, P1 ;  /* 0x0000000015117211 */ /* 0x000fe400008f0eff */
[----:B------:R-:W-:Y:S02]  /*4a80*/  IADD3 R2, P6, R23, R2, RZ ;  /* 0x0000000217027210 */ /* 0x000fe40007fde0ff */
[----:B------:R-:W-:Y:S02]  /*4a90*/  ISETP.LT.AND P1, PT, R8, UR11, !P0 ;  /* 0x0000000b08007c0c */ /* 0x000fe4000c721270 */
[----:B------:R-:W-:Y:S02]  /*4aa0*/  ISETP.LT.AND P0, PT, R3, UR11, !P0 ;  /* 0x0000000b03007c0c */ /* 0x000fe4000c701270 */
[----:B------:R-:W-:-:S02]  /*4ab0*/  LEA.HI.X.SX32 R3, R23, R0, 0x1, P6 ;  /* 0x0000000017037211 */ /* 0x000fc400030f0eff */
[C---:B------:R-:W-:Y:S02]  /*4ac0*/  PRMT R25, R9.reuse, 0x7772, RZ ;  /* 0x0000777209197816 */ /* 0x040fe400000000ff */
[----:B------:R-:W-:Y:S02]  /*4ad0*/  PRMT R23, R9, 0x7773, RZ ;  /* 0x0000777309177816 */ /* 0x000fe400000000ff */
[C---:B------:R-:W-:Y:S01]  /*4ae0*/  PRMT R21, R10.reuse, 0x7772, RZ ;  /* 0x000077720a157816 */ /* 0x040fe200000000ff */
[----:B------:R0:W-:Y:S01]  /*4af0*/  @P5 STG.E.U8 desc[UR8][R6.64], R25 ;  /* 0x0000001906005986 */ /* 0x0001e2000c101108 */
[----:B------:R-:W-:Y:S02]  /*4b00*/  PRMT R19, R10, 0x7773, RZ ;  /* 0x000077730a137816 */ /* 0x000fe400000000ff */
[C---:B------:R-:W-:Y:S01]  /*4b10*/  PRMT R9, R11.reuse, 0x7773, RZ ;  /* 0x000077730b097816 */ /* 0x040fe200000000ff */
[----:B------:R0:W-:Y:S01]  /*4b20*/  @P4 STG.E.U8 desc[UR8][R12.64], R23 ;  /* 0x000000170c004986 */ /* 0x0001e2000c101108 */
[----:B------:R-:W-:-:S03]  /*4b30*/  PRMT R11, R11, 0x7772, RZ ;  /* 0x000077720b0b7816 */ /* 0x000fc600000000ff */
[----:B------:R0:W-:Y:S04]  /*4b40*/  @P3 STG.E.U8 desc[UR8][R14.64], R21 ;  /* 0x000000150e003986 */ /* 0x0001e8000c101108 */
[----:B------:R0:W-:Y:S04]  /*4b50*/  @P2 STG.E.U8 desc[UR8][R4.64], R19 ;  /* 0x0000001304002986 */ /* 0x0001e8000c101108 */
[----:B------:R0:W-:Y:S01]  /*4b60*/  @P1 STG.E.U8 desc[UR8][R16.64], R11 ;  /* 0x0000000b10001986 */ /* 0x0001e2000c101108 */
[----:B------:R-:W-:Y:S05]  /*4b70*/  @!P0 EXIT ;  /* 0x000000000000894d */ /* 0x000fea0003800000 */
[----:B------:R-:W-:Y:S01]  /*4b80*/  STG.E.U8 desc[UR8][R2.64], R9 ;  /* 0x0000000902007986 */ /* 0x000fe2000c101108 */
[----:B------:R-:W-:Y:S05]  /*4b90*/  EXIT ;  /* 0x000000000000794d */ /* 0x000fea0003800000 */
.L_x_3:
[----:B------:R-:W-:-:S00]  /*4ba0*/  BRA `(.L_x_3) ;  /* 0xfffffffc00fc7947 */ /* 0x000fc0000383ffff */
[----:B------:R-:W-:-:S00]  /*4bb0*/  NOP ;  /* 0x0000000000007918 */ /* 0x000fc00000000000 */
        /* <DEDUP_REMOVED lines=12> */
.L_x_4:


//--------------------- .nv.shared.matmul_kernel  --------------------------
	.section	.nv.shared.matmul_kernel,"aw",@nobits
	.sectionflags	@""
	.align	16
	.zero		1024


//--------------------- .nv.shared.reserved.0     --------------------------
	.section	.nv.shared.reserved.0,"aw",@nobits
	.weak		__nv_reservedSMEM_offset_0_alias
	.size		__nv_reservedSMEM_offset_0_alias, 0, 0
	.other		__nv_reservedSMEM_offset_0_alias,@"STO_CUDA_RESERVED_SHARED STV_DEFAULT"
__nv_reservedSMEM_offset_0_alias:
	.zero		0


//--------------------- .nv.constant0.matmul_kernel --------------------------
	.section	.nv.constant0.matmul_kernel,"a",@progbits
	.sectionflags	@""
	.align	4
.nv.constant0.matmul_kernel:
	.zero		608


//--------------------- SYMBOLS --------------------------

	.type		.nv.reservedSmem.offset0,@object
	.size		.nv.reservedSmem.offset0,0x4
